	.target	sm_90a

	.elftype	@"ET_EXEC"


//--------------------- .note.nv.tkinfo           --------------------------
	.section	.note.nv.tkinfo,"",@"SHT_NOTE"
	.sectionflags	@"SHF_NOTE_NV_TKINFO"
	.tkinfo
        /*0018*/ 	.word	0x00000002
        /*0030*/ 	.string	""
        /*0030*/ 	.string	"ptxas"
        /*0030*/ 	.string	"Cuda compilation tools, release 13.0, V13.0.88"
        /*0030*/ 	.string	"Build cuda_13.0.r13.0/compiler.36424714_0"
        /*0030*/ 	.string	"-v  -suppress-debug-info  -lineinfo  -arch sm_90a "



//--------------------- .note.nv.cuinfo           --------------------------
	.section	.note.nv.cuinfo,"",@"SHT_NOTE"
	.sectionflags	@"SHF_NOTE_NV_CUINFO"
        /*0018*/ 	.short	0x0002
        /*001a*/ 	.short	0x005a
        /*001c*/ 	.short	0x0082
	.zero		2


//--------------------- .nv.info                  --------------------------
	.section	.nv.info,"",@"SHT_CUDA_INFO"
	.align	4


	//----- nvinfo : EIATTR_REGCOUNT
	.align		4
        /*0000*/ 	.byte	0x04, 0x2f
        /*0002*/ 	.short	(.L_1 - .L_0)
	.align		4
.L_0:
        /*0004*/ 	.word	index@(gluon_wgmma)
        /*0008*/ 	.word	0x0000009a


	//----- nvinfo : EIATTR_FRAME_SIZE
	.align		4
.L_1:
        /*000c*/ 	.byte	0x04, 0x11
        /*000e*/ 	.short	(.L_3 - .L_2)
	.align		4
.L_2:
        /*0010*/ 	.word	index@(gluon_wgmma)
        /*0014*/ 	.word	0x00000000


	//----- nvinfo : EIATTR_MIN_STACK_SIZE
	.align		4
.L_3:
        /*0018*/ 	.byte	0x04, 0x12
        /*001a*/ 	.short	(.L_5 - .L_4)
	.align		4
.L_4:
        /*001c*/ 	.word	index@(gluon_wgmma)
        /*0020*/ 	.word	0x00000000
.L_5:


//--------------------- .nv.compat                --------------------------
	.section	.nv.compat,"",@"SHT_CUDA_COMPAT_INFO"
	.align	4
        /*0000*/ 	.byte	0x02, 0x09, 0x01, 0x00, 0x02, 0x02, 0x04, 0x00, 0x02, 0x05, 0x05, 0x00, 0x03, 0x07, 0x01, 0x01
        /*0010*/ 	.byte	0x02, 0x03, 0x03, 0x00, 0x02, 0x06, 0x01, 0x00, 0x04, 0x0b, 0x08, 0x00, 0x00, 0x00, 0x00, 0x00
        /*0020*/ 	.byte	0x00, 0x00, 0x00, 0x00


//--------------------- .nv.info.gluon_wgmma      --------------------------
	.section	.nv.info.gluon_wgmma,"",@"SHT_CUDA_INFO"
	.sectionflags	@""
	.align	4


	//----- nvinfo : EIATTR_CUDA_API_VERSION
	.align		4
        /*0000*/ 	.byte	0x04, 0x37
        /*0002*/ 	.short	(.L_7 - .L_6)
.L_6:
        /*0004*/ 	.word	0x00000082


	//----- nvinfo : EIATTR_KPARAM_INFO
	.align		4
.L_7:
        /*0008*/ 	.byte	0x04, 0x17
        /*000a*/ 	.short	(.L_9 - .L_8)
.L_8:
        /*000c*/ 	.word	0x00000000
        /*0010*/ 	.short	0x000a
        /*0012*/ 	.short	0x0048
        /*0014*/ 	.byte	0x00, 0xf4, 0x21, 0x00


	//----- nvinfo : EIATTR_KPARAM_INFO
	.align		4
.L_9:
        /*0018*/ 	.byte	0x04, 0x17
        /*001a*/ 	.short	(.L_11 - .L_10)
.L_10:
        /*001c*/ 	.word	0x00000000
        /*0020*/ 	.short	0x0009
        /*0022*/ 	.short	0x0040
        /*0024*/ 	.byte	0x00, 0xf4, 0x21, 0x00


	//----- nvinfo : EIATTR_KPARAM_INFO
	.align		4
.L_11:
        /*0028*/ 	.byte	0x04, 0x17
        /*002a*/ 	.short	(.L_13 - .L_12)
.L_12:
        /*002c*/ 	.word	0x00000000
        /*0030*/ 	.short	0x0008
        /*0032*/ 	.short	0x0038
        /*0034*/ 	.byte	0x00, 0xf0, 0x21, 0x00


	//----- nvinfo : EIATTR_KPARAM_INFO
	.align		4
.L_13:
        /*0038*/ 	.byte	0x04, 0x17
        /*003a*/ 	.short	(.L_15 - .L_14)
.L_14:
        /*003c*/ 	.word	0x00000000
        /*0040*/ 	.short	0x0007
        /*0042*/ 	.short	0x0030
        /*0044*/ 	.byte	0x00, 0xf0, 0x21, 0x00


	//----- nvinfo : EIATTR_KPARAM_INFO
	.align		4
.L_15:
        /*0048*/ 	.byte	0x04, 0x17
        /*004a*/ 	.short	(.L_17 - .L_16)
.L_16:
        /*004c*/ 	.word	0x00000000
        /*0050*/ 	.short	0x0006
        /*0052*/ 	.short	0x0028
        /*0054*/ 	.byte	0x00, 0xf0, 0x21, 0x00


	//----- nvinfo : EIATTR_KPARAM_INFO
	.align		4
.L_17:
        /*0058*/ 	.byte	0x04, 0x17
        /*005a*/ 	.short	(.L_19 - .L_18)
.L_18:
        /*005c*/ 	.word	0x00000000
        /*0060*/ 	.short	0x0005
        /*0062*/ 	.short	0x0020
        /*0064*/ 	.byte	0x00, 0xf0, 0x11, 0x00


	//----- nvinfo : EIATTR_KPARAM_INFO
	.align		4
.L_19:
        /*0068*/ 	.byte	0x04, 0x17
        /*006a*/ 	.short	(.L_21 - .L_20)
.L_20:
        /*006c*/ 	.word	0x00000000
        /*0070*/ 	.short	0x0004
        /*0072*/ 	.short	0x001c
        /*0074*/ 	.byte	0x00, 0xf0, 0x11, 0x00


	//----- nvinfo : EIATTR_KPARAM_INFO
	.align		4
.L_21:
        /*0078*/ 	.byte	0x04, 0x17
        /*007a*/ 	.short	(.L_23 - .L_22)
.L_22:
        /*007c*/ 	.word	0x00000000
        /*0080*/ 	.short	0x0003
        /*0082*/ 	.short	0x0018
        /*0084*/ 	.byte	0x00, 0xf0, 0x11, 0x00


	//----- nvinfo : EIATTR_KPARAM_INFO
	.align		4
.L_23:
        /*0088*/ 	.byte	0x04, 0x17
        /*008a*/ 	.short	(.L_25 - .L_24)
.L_24:
        /*008c*/ 	.word	0x00000000
        /*0090*/ 	.short	0x0002
        /*0092*/ 	.short	0x0010
        /*0094*/ 	.byte	0x00, 0xf4, 0x21, 0x00


	//----- nvinfo : EIATTR_KPARAM_INFO
	.align		4
.L_25:
        /*0098*/ 	.byte	0x04, 0x17
        /*009a*/ 	.short	(.L_27 - .L_26)
.L_26:
        /*009c*/ 	.word	0x00000000
        /*00a0*/ 	.short	0x0001
        /*00a2*/ 	.short	0x0008
        /*00a4*/ 	.byte	0x00, 0xf4, 0x21, 0x00


	//----- nvinfo : EIATTR_KPARAM_INFO
	.align		4
.L_27:
        /*00a8*/ 	.byte	0x04, 0x17
        /*00aa*/ 	.short	(.L_29 - .L_28)
.L_28:
        /*00ac*/ 	.word	0x00000000
        /*00b0*/ 	.short	0x0000
        /*00b2*/ 	.short	0x0000
        /*00b4*/ 	.byte	0x00, 0xf4, 0x21, 0x00


	//----- nvinfo : EIATTR_SPARSE_MMA_MASK
	.align		4
.L_29:
        /*00b8*/ 	.byte	0x03, 0x50
        /*00ba*/ 	.short	0x0000


	//----- nvinfo : EIATTR_MAXREG_COUNT
	.align		4
        /*00bc*/ 	.byte	0x03, 0x1b
        /*00be*/ 	.short	0x00ff


	//----- nvinfo : EIATTR_NUM_BARRIERS
	.align		4
        /*00c0*/ 	.byte	0x02, 0x4c
        /*00c2*/ 	.byte	0x01
	.zero		1


	//----- nvinfo : EIATTR_MERCURY_ISA_VERSION
	.align		4
        /*00c4*/ 	.byte	0x03, 0x5f
        /*00c6*/ 	.short	0x0101


	//----- nvinfo : EIATTR_INT_WARP_WIDE_INSTR_OFFSETS
	.align		4
        /*00c8*/ 	.byte	0x04, 0x31
        /*00ca*/ 	.short	(.L_31 - .L_30)


	//   ....[0]....
.L_30:
        /*00cc*/ 	.word	0x00001660


	//   ....[1]....
        /*00d0*/ 	.word	0x00001680


	//   ....[2]....
        /*00d4*/ 	.word	0x00001690


	//   ....[3]....
        /*00d8*/ 	.word	0x000016a0


	//   ....[4]....
        /*00dc*/ 	.word	0x000017b0


	//   ....[5]....
        /*00e0*/ 	.word	0x00001da0


	//   ....[6]....
        /*00e4*/ 	.word	0x00001db0


	//   ....[7]....
        /*00e8*/ 	.word	0x00001e30


	//   ....[8]....
        /*00ec*/ 	.word	0x00001e40


	//----- nvinfo : EIATTR_COOP_GROUP_MASK_REGIDS
	.align		4
.L_31:
        /*00f0*/ 	.byte	0x04, 0x29
        /*00f2*/ 	.short	(.L_33 - .L_32)


	//   ....[0]....
.L_32:
        /*00f4*/ 	.word	0xffffffff


	//   ....[1]....
        /*00f8*/ 	.word	0xffffffff


	//   ....[2]....
        /*00fc*/ 	.word	0xffffffff


	//----- nvinfo : EIATTR_COOP_GROUP_INSTR_OFFSETS
	.align		4
.L_33:
        /*0100*/ 	.byte	0x04, 0x28
        /*0102*/ 	.short	(.L_35 - .L_34)


	//   ....[0]....
.L_34:
        /*0104*/ 	.word	0x00000150


	//   ....[1]....
        /*0108*/ 	.word	0x00000700


	//   ....[2]....
        /*010c*/ 	.word	0x00000cf0


	//----- nvinfo : EIATTR_MBARRIER_INSTR_OFFSETS
	.align		4
.L_35:
        /*0110*/ 	.byte	0x04, 0x39
        /*0112*/ 	.short	(.L_37 - .L_36)


	//   ....[0]....
.L_36:
        /*0114*/ 	.word	0x00001800
        /*0118*/ 	.word	0x000000ff
        /*011c*/ 	.word	0x00028000
        /*0120*/ 	.short	0x0100
        /*0122*/ 	.byte	0x14
	.zero		1


	//   ....[1]....
        /*0124*/ 	.word	0x00001820
        /*0128*/ 	.word	0x000000ff
        /*012c*/ 	.word	0x00028008
        /*0130*/ 	.short	0x0100
        /*0132*/ 	.byte	0x14
	.zero		1


	//   ....[2]....
        /*0134*/ 	.word	0x00001850
        /*0138*/ 	.word	0x000000ff
        /*013c*/ 	.word	0x00028010
        /*0140*/ 	.short	0x0100
        /*0142*/ 	.byte	0x14
	.zero		1


	//   ....[3]....
        /*0144*/ 	.word	0x00001870
        /*0148*/ 	.word	0x000000ff
        /*014c*/ 	.word	0x00028018
        /*0150*/ 	.short	0x0100
        /*0152*/ 	.byte	0x14
	.zero		1


	//   ....[4]....
        /*0154*/ 	.word	0x00001f00
        /*0158*/ 	.word	0x000000ff
        /*015c*/ 	.word	0x00028000
        /*0160*/ 	.short	0x010a
        /*0162*/ 	.byte	0x1e
	.zero		1


	//   ....[5]....
        /*0164*/ 	.word	0x000021f0
        /*0168*/ 	.word	0x000000ff
        /*016c*/ 	.word	0x00028000
        /*0170*/ 	.short	0x0108
        /*0172*/ 	.byte	0x14
	.zero		1


	//   ....[6]....
        /*0174*/ 	.word	0x00002320
        /*0178*/ 	.word	0x000000ff
        /*017c*/ 	.word	0x00028008
        /*0180*/ 	.short	0x0108
        /*0182*/ 	.byte	0x14
	.zero		1


	//   ....[7]....
        /*0184*/ 	.word	0x00002410
        /*0188*/ 	.word	0x000000ff
        /*018c*/ 	.word	0x00028010
        /*0190*/ 	.short	0x0108
        /*0192*/ 	.byte	0x14
	.zero		1


	//   ....[8]....
        /*0194*/ 	.word	0x00002500
        /*0198*/ 	.word	0x000000ff
        /*019c*/ 	.word	0x00028018
        /*01a0*/ 	.short	0x0108
        /*01a2*/ 	.byte	0x14
	.zero		1


	//   ....[9]....
        /*01a4*/ 	.word	0x00002830
        /*01a8*/ 	.word	0x000000ff
        /*01ac*/ 	.word	0x00028000
        /*01b0*/ 	.short	0x010a
        /*01b2*/ 	.byte	0x1e
	.zero		1


	//----- nvinfo : EIATTR_NUM_MBARRIERS
	.align		4
.L_37:
        /*01b4*/ 	.byte	0x03, 0x38
        /*01b6*/ 	.short	0x0004


	//----- nvinfo : EIATTR_EXIT_INSTR_OFFSETS
	.align		4
        /*01b8*/ 	.byte	0x04, 0x1c
        /*01ba*/ 	.short	(.L_39 - .L_38)


	//   ....[0]....
.L_38:
        /*01bc*/ 	.word	0x00002820


	//----- nvinfo : EIATTR_REQNTID
	.align		4
.L_39:
        /*01c0*/ 	.byte	0x04, 0x10
        /*01c2*/ 	.short	(.L_41 - .L_40)
.L_40:
        /*01c4*/ 	.word	0x00000080
        /*01c8*/ 	.word	0x00000001
        /*01cc*/ 	.word	0x00000001


	//----- nvinfo : EIATTR_CRS_STACK_SIZE
	.align		4
.L_41:
        /*01d0*/ 	.byte	0x04, 0x1e
        /*01d2*/ 	.short	(.L_43 - .L_42)
.L_42:
        /*01d4*/ 	.word	0x00000000


	//----- nvinfo : EIATTR_CBANK_PARAM_SIZE
	.align		4
.L_43:
        /*01d8*/ 	.byte	0x03, 0x19
        /*01da*/ 	.short	0x0050


	//----- nvinfo : EIATTR_PARAM_CBANK
	.align		4
        /*01dc*/ 	.byte	0x04, 0x0a
        /*01de*/ 	.short	(.L_45 - .L_44)
	.align		4
.L_44:
        /*01e0*/ 	.word	index@(.nv.constant0.gluon_wgmma)
        /*01e4*/ 	.short	0x0210
        /*01e6*/ 	.short	0x0050


	//----- nvinfo : EIATTR_SW_WAR
	.align		4
.L_45:
        /*01e8*/ 	.byte	0x04, 0x36
        /*01ea*/ 	.short	(.L_47 - .L_46)
.L_46:
        /*01ec*/ 	.word	0x00000008
.L_47:


//--------------------- .nv.callgraph             --------------------------
	.section	.nv.callgraph,"",@"SHT_CUDA_CALLGRAPH"
	.align	4
	.sectionentsize	8
	.align		4
        /*0000*/ 	.word	0x00000000
	.align		4
        /*0004*/ 	.word	0xffffffff
	.align		4
        /*0008*/ 	.word	0x00000000
	.align		4
        /*000c*/ 	.word	0xfffffffe
	.align		4
        /*0010*/ 	.word	0x00000000
	.align		4
        /*0014*/ 	.word	0xfffffffd
	.align		4
        /*0018*/ 	.word	0x00000000
	.align		4
        /*001c*/ 	.word	0xfffffffc


//--------------------- .text.gluon_wgmma         --------------------------
	.section	.text.gluon_wgmma,"ax",@progbits
	.align	128
        .global         gluon_wgmma
        .type           gluon_wgmma,@function
        .size           gluon_wgmma,(.L_x_52 - gluon_wgmma)
        .other          gluon_wgmma,@"STO_CUDA_ENTRY STV_DEFAULT"
gluon_wgmma:
.text.gluon_wgmma:
[----:B------:R-:W-:Y:S01]  /*0000*/  LDC R1, c[0x0][0x28] ;  /* 0x00000a00ff017b82 */ /* 0x000fe20000000800 */
[----:B------:R-:W1:Y:S07]  /*0010*/  S2R R0, SR_TID.X ;  /* 0x0000000000007919 */ /* 0x000e6e0000002100 */
[----:B------:R-:W2:Y:S01]  /*0020*/  S2UR UR4, SR_CgaCtaId ;  /* 0x00000000000479c3 */ /* 0x000ea20000008800 */
[----:B------:R-:W-:Y:S01]  /*0030*/  UMOV UR20, 0x400 ;  /* 0x0000040000147882 */ /* 0x000fe20000000000 */
[----:B------:R-:W-:Y:S01]  /*0040*/  ULDC UR6, c[0x0][0xc] ;  /* 0x0000030000067ab9 */ /* 0x000fe20000000800 */
[----:B------:R-:W-:Y:S01]  /*0050*/  ULDC.64 UR26, c[0x0][0x250] ;  /* 0x00009400001a7ab9 */ /* 0x000fe20000000a00 */
[----:B------:R-:W-:Y:S04]  /*0060*/  BSSY B0, `(.L_x_0) ;  /* 0x000001f000007945 */ /* 0x000fe80003800000 */
[----:B------:R-:W3:Y:S08]  /*0070*/  LDC R4, c[0x0][0x228] ;  /* 0x00008a00ff047b82 */ /* 0x000ef00000000800 */
[----:B------:R-:W4:Y:S08]  /*0080*/  LDC R13, c[0x0][0x230] ;  /* 0x00008c00ff0d7b82 */ /* 0x000f300000000800 */
[----:B------:R-:W-:Y:S01]  /*0090*/  S2UR UR21, SR_CTAID.Y ;  /* 0x00000000001579c3 */ /* 0x000fe20000002600 */
[----:B--2---:R-:W-:-:S03]  /*00a0*/  ULEA UR20, UR4, UR20, 0x18 ;  /* 0x0000001404147291 */ /* 0x004fc6000f8ec03f */
[----:B------:R-:W-:Y:S01]  /*00b0*/  ULDC UR4, c[0x0][0x10] ;  /* 0x0000040000047ab9 */ /* 0x000fe20000000800 */
[----:B-1----:R-:W-:-:S03]  /*00c0*/  LOP3.LUT R6, R0, 0x7f, RZ, 0xc0, !PT ;  /* 0x0000007f00067812 */ /* 0x002fc600078ec0ff */
[----:B------:R-:W1:Y:S01]  /*00d0*/  S2UR UR5, SR_CTAID.Z ;  /* 0x00000000000579c3 */ /* 0x000e620000002700 */
[----:B---3--:R-:W-:Y:S01]  /*00e0*/  VIADD R4, R4, 0xffffffff ;  /* 0xffffffff04047836 */ /* 0x008fe20000000000 */
[C---:B------:R-:W-:Y:S02]  /*00f0*/  ISETP.GE.U32.AND P0, PT, R6.reuse, 0x20, PT ;  /* 0x000000200600780c */ /* 0x040fe40003f06070 */
[C---:B------:R-:W-:Y:S02]  /*0100*/  ISETP.NE.U32.AND P2, PT, R6.reuse, RZ, PT ;  /* 0x000000ff0600720c */ /* 0x040fe40003f45070 */
[----:B------:R-:W-:Y:S02]  /*0110*/  LEA R12, R6, UR20, 0x2 ;  /* 0x00000014060c7c11 */ /* 0x000fe4000f8e10ff */
[----:B------:R-:W2:Y:S01]  /*0120*/  S2UR UR32, SR_CTAID.X ;  /* 0x00000000002079c3 */ /* 0x000ea20000002500 */
[----:B----4-:R-:W-:-:S06]  /*0130*/  VIADD R9, R13, 0xffffffff ;  /* 0xffffffff0d097836 */ /* 0x010fcc0000000000 */
[----:B------:R3:W-:Y:S01]  /*0140*/  @!P0 STS [R12], RZ ;  /* 0x000000ff0c008388 */ /* 0x0007e20000000800 */
[----:B------:R-:W-:-:S03]  /*0150*/  NOP ;  /* 0x0000000000007918 */ /* 0x000fc60000000000 */
[----:B------:R3:W-:Y:S01]  /*0160*/  @!P2 STS [UR20+0x24], R4 ;  /* 0x00002404ff00a988 */ /* 0x0007e20008000814 */
[----:B-1----:R-:W-:-:S03]  /*0170*/  UIMAD UR4, UR5, UR4, UR21 ;  /* 0x00000004050472a4 */ /* 0x002fc6000f8e0215 */
[----:B------:R3:W-:Y:S01]  /*0180*/  @!P2 STS [UR20+0x20], R9 ;  /* 0x00002009ff00a988 */ /* 0x0007e20008000814 */
[----:B--2---:R-:W-:-:S04]  /*0190*/  UIMAD UR4, UR4, UR6, UR32 ;  /* 0x00000006040472a4 */ /* 0x004fc8000f8e0220 */
[----:B------:R-:W-:-:S03]  /*01a0*/  UIMAD UR5, UR4, 0x180, URZ ;  /* 0x00000180040578a4 */ /* 0x000fc6000f8e023f */
[----:B------:R-:W-:Y:S01]  /*01b0*/  UMOV UR4, URZ ;  /* 0x0000003f00047c82 */ /* 0x000fe20008000000 */
[----:B------:R-:W-:-:S04]  /*01c0*/  UIADD3 UR22, UP0, UR5, UR26, URZ ;  /* 0x0000001a05167290 */ /* 0x000fc8000ff1e03f */
[----:B------:R-:W-:Y:S01]  /*01d0*/  ULEA.HI.X.SX32 UR23, UR5, UR27, 0x1, UP0 ;  /* 0x0000001b05177291 */ /* 0x000fe200080f0e3f */
[----:B---3--:R-:W-:Y:S11]  /*01e0*/  @P2 BRA `(.L_x_1) ;  /* 0x0000000000182947 */ /* 0x008ff60003800000 */
[----:B------:R-:W1:Y:S01]  /*01f0*/  LDS R2, [UR20+0x8] ;  /* 0x00000814ff027984 */ /* 0x000e620008000800 */
[----:B------:R-:W2:Y:S01]  /*0200*/  LDC.64 R10, c[0x0][0x210] ;  /* 0x00008400ff0a7b82 */ /* 0x000ea20000000a00 */
[----:B------:R-:W-:Y:S02]  /*0210*/  IMAD.MOV.U32 R3, RZ, RZ, 0x70 ;  /* 0x00000070ff037424 */ /* 0x000fe400078e00ff */
[----:B--2---:R2:W-:Y:S03]  /*0220*/  STS.64 [UR20], R10 ;  /* 0x0000000aff007988 */ /* 0x0045e60008000a14 */
[----:B-1----:R-:W-:-:S05]  /*0230*/  LOP3.LUT R2, R2, 0x10, R3, 0xd8, !PT ;  /* 0x0000001002027812 */ /* 0x002fca00078ed803 */
[----:B------:R2:W-:Y:S02]  /*0240*/  STS [UR20+0x8], R2 ;  /* 0x00000802ff007988 */ /* 0x0005e40008000814 */
.L_x_1:
[----:B------:R-:W-:Y:S05]  /*0250*/  BSYNC B0 ;  /* 0x0000000000007941 */ /* 0x000fea0003800000 */
.L_x_0:
[----:B------:R-:W-:Y:S04]  /*0260*/  BSSY B0, `(.L_x_2) ;  /* 0x000000a000007945 */ /* 0x000fe80003800000 */
[----:B------:R-:W-:Y:S05]  /*0270*/  @P2 BRA `(.L_x_3) ;  /* 0x0000000000202947 */ /* 0x000fea0003800000 */
[----:B--2---:R-:W1:Y:S01]  /*0280*/  LDS R2, [UR20+0x34] ;  /* 0x00003414ff027984 */ /* 0x004e620008000800 */
[----:B------:R-:W-:Y:S02]  /*0290*/  IMAD.MOV.U32 R3, RZ, RZ, 0x3f000000 ;  /* 0x3f000000ff037424 */ /* 0x000fe400078e00ff */
[----:B------:R-:W-:Y:S01]  /*02a0*/  @!P2 IMAD.MOV.U32 R5, RZ, RZ, 0x3f ;  /* 0x0000003fff05a424 */ /* 0x000fe200078e00ff */
[----:B------:R-:W2:Y:S02]  /*02b0*/  @!P2 LDS R8, [UR20+0x38] ;  /* 0x00003814ff08a984 */ /* 0x000ea40008000800 */
[----:B-1----:R-:W-:Y:S02]  /*02c0*/  LOP3.LUT R2, R2, 0xff000000, R3, 0xb8, !PT ;  /* 0xff00000002027812 */ /* 0x002fe400078eb803 */
[----:B--2---:R-:W-:-:S03]  /*02d0*/  @!P2 LOP3.LUT R3, R8, 0xff, R5, 0xb8, !PT ;  /* 0x000000ff0803a812 */ /* 0x004fc600078eb805 */
[----:B------:R1:W-:Y:S04]  /*02e0*/  STS [UR20+0x34], R2 ;  /* 0x00003402ff007988 */ /* 0x0003e80008000814 */
[----:B------:R1:W-:Y:S02]  /*02f0*/  @!P2 STS [UR20+0x38], R3 ;  /* 0x00003803ff00a988 */ /* 0x0003e40008000814 */
.L_x_3:
[----:B------:R-:W-:Y:S05]  /*0300*/  BSYNC B0 ;  /* 0x0000000000007941 */ /* 0x000fea0003800000 */
.L_x_2:
[----:B------:R-:W-:Y:S04]  /*0310*/  BSSY B0, `(.L_x_4) ;  /* 0x000000e000007945 */ /* 0x000fe80003800000 */
[----:B------:R-:W-:Y:S05]  /*0320*/  @P2 BRA `(.L_x_5) ;  /* 0x0000000000302947 */ /* 0x000fea0003800000 */
[----:B-1----:R-:W1:Y:S01]  /*0330*/  LDS R3, [UR20+0x34] ;  /* 0x00003414ff037984 */ /* 0x002e620008000800 */
[----:B--2---:R-:W2:Y:S03]  /*0340*/  LDC.64 R10, c[0x0][0x238] ;  /* 0x00008e00ff0a7b82 */ /* 0x004ea60000000a00 */
[----:B------:R-:W3:Y:S01]  /*0350*/  LDS R2, [UR20+0x1c] ;  /* 0x00001c14ff027984 */ /* 0x000ee20008000800 */
[C---:B--2---:R-:W-:Y:S01]  /*0360*/  SHF.L.U64.HI R8, R10.reuse, 0x1, R11 ;  /* 0x000000010a087819 */ /* 0x044fe2000001020b */
[----:B------:R-:W-:-:S03]  /*0370*/  IMAD.SHL.U32 R5, R10, 0x2, RZ ;  /* 0x000000020a057824 */ /* 0x000fc600078e00ff */
[--C-:B------:R-:W-:Y:S02]  /*0380*/  SHF.R.U32.HI R7, RZ, 0x4, R8.reuse ;  /* 0x00000004ff077819 */ /* 0x100fe40000011608 */
[----:B------:R-:W-:-:S05]  /*0390*/  SHF.R.U64 R5, R5, 0x4, R8 ;  /* 0x0000000405057819 */ /* 0x000fca0000001208 */
[----:B------:R4:W-:Y:S01]  /*03a0*/  STS [UR20+0xc], R5 ;  /* 0x00000c05ff007988 */ /* 0x0009e20008000814 */
[----:B-1----:R-:W-:Y:S02]  /*03b0*/  LOP3.LUT R3, R3, 0x7, RZ, 0xb8, !PT ;  /* 0x0000000703037812 */ /* 0x002fe400078eb8ff */
[----:B---3--:R-:W-:-:S03]  /*03c0*/  LOP3.LUT R2, R2, 0xf, R7, 0xb8, !PT ;  /* 0x0000000f02027812 */ /* 0x008fc600078eb807 */
[----:B------:R4:W-:Y:S04]  /*03d0*/  STS [UR20+0x34], R3 ;  /* 0x00003403ff007988 */ /* 0x0009e80008000814 */
[----:B------:R4:W-:Y:S02]  /*03e0*/  STS [UR20+0x1c], R2 ;  /* 0x00001c02ff007988 */ /* 0x0009e40008000814 */
.L_x_5:
[----:B------:R-:W-:Y:S05]  /*03f0*/  BSYNC B0 ;  /* 0x0000000000007941 */ /* 0x000fea0003800000 */
.L_x_4:
[----:B------:R-:W-:Y:S04]  /*0400*/  BSSY B1, `(.L_x_6) ;  /* 0x000001a000017945 */ /* 0x000fe80003800000 */
[----:B------:R-:W-:Y:S04]  /*0410*/  BSSY B0, `(.L_x_7) ;  /* 0x0000015000007945 */ /* 0x000fe80003800000 */
[----:B------:R-:W-:Y:S05]  /*0420*/  @P2 BRA `(.L_x_8) ;  /* 0x0000000000202947 */ /* 0x000fea0003800000 */
[----:B-12-4-:R-:W1:Y:S02]  /*0430*/  LDS R2, [UR20+0x34] ;  /* 0x00003414ff027984 */ /* 0x016e640008000800 */
[----:B-1----:R-:W-:-:S05]  /*0440*/  LOP3.LUT R2, R2, 0x38, RZ, 0xb8, !PT ;  /* 0x0000003802027812 */ /* 0x002fca00078eb8ff */
[----:B------:R1:W-:Y:S01]  /*0450*/  STS [UR20+0x34], R2 ;  /* 0x00003402ff007988 */ /* 0x0003e20008000814 */
[----:B------:R-:W-:Y:S05]  /*0460*/  @P2 BRA `(.L_x_9) ;  /* 0x0000000000202947 */ /* 0x000fea0003800000 */
[----:B-1----:R-:W1:Y:S01]  /*0470*/  LDS R2, [UR20+0x8] ;  /* 0x00000814ff027984 */ /* 0x002e620008000800 */
[----:B------:R-:W-:-:S05]  /*0480*/  IMAD.MOV.U32 R3, RZ, RZ, 0x780 ;  /* 0x00000780ff037424 */ /* 0x000fca00078e00ff */
[----:B-1----:R-:W-:-:S05]  /*0490*/  LOP3.LUT R2, R2, 0x300, R3, 0xd8, !PT ;  /* 0x0000030002027812 */ /* 0x002fca00078ed803 */
[----:B------:R3:W-:Y:S02]  /*04a0*/  STS [UR20+0x8], R2 ;  /* 0x00000802ff007988 */ /* 0x0007e40008000814 */
.L_x_8:
[----:B------:R-:W-:Y:S05]  /*04b0*/  @P2 BRA `(.L_x_10) ;  /* 0x0000000000282947 */ /* 0x000fea0003800000 */
[----:B-1234-:R-:W1:Y:S02]  /*04c0*/  LDS R2, [UR20+0x8] ;  /* 0x00000814ff027984 */ /* 0x01ee640008000800 */
[----:B-1----:R-:W-:-:S05]  /*04d0*/  LOP3.LUT R2, R2, 0x1800, RZ, 0xb8, !PT ;  /* 0x0000180002027812 */ /* 0x002fca00078eb8ff */
[----:B------:R2:W-:Y:S02]  /*04e0*/  STS [UR20+0x8], R2 ;  /* 0x00000802ff007988 */ /* 0x0005e40008000814 */
.L_x_9:
[----:B------:R-:W-:Y:S05]  /*04f0*/  @P2 BREAK B0 ;  /* 0x0000000000002942 */ /* 0x000fea0003800000 */
[----:B------:R-:W-:Y:S05]  /*0500*/  @P2 BRA `(.L_x_11) ;  /* 0x0000000000242947 */ /* 0x000fea0003800000 */
[----:B------:R-:W3:Y:S01]  /*0510*/  LDS R3, [UR20+0x8] ;  /* 0x00000814ff037984 */ /* 0x000ee20008000800 */
[----:B-12---:R-:W-:-:S05]  /*0520*/  IMAD.MOV.U32 R2, RZ, RZ, 0x6000 ;  /* 0x00006000ff027424 */ /* 0x006fca00078e00ff */
[----:B---3--:R-:W-:-:S04]  /*0530*/  LOP3.LUT R2, R3, 0x6000, R2, 0xd8, !PT ;  /* 0x0000600003027812 */ /* 0x008fc800078ed802 */
[----:B------:R-:W-:-:S05]  /*0540*/  LOP3.LUT R2, R2, 0x400000, RZ, 0xb8, !PT ;  /* 0x0040000002027812 */ /* 0x000fca00078eb8ff */
[----:B------:R5:W-:Y:S02]  /*0550*/  STS [UR20+0x8], R2 ;  /* 0x00000802ff007988 */ /* 0x000be40008000814 */
.L_x_10:
[----:B------:R-:W-:Y:S05]  /*0560*/  BSYNC B0 ;  /* 0x0000000000007941 */ /* 0x000fea0003800000 */
.L_x_7:
[----:B-12345:R-:W1:Y:S02]  /*0570*/  @!P2 LDS R2, [UR20+0x8] ;  /* 0x00000814ff02a984 */ /* 0x03ee640008000800 */
[----:B-1----:R-:W-:-:S05]  /*0580*/  @!P2 LOP3.LUT R2, R2, 0x8000, RZ, 0xb8, !PT ;  /* 0x000080000202a812 */ /* 0x002fca00078eb8ff */
[----:B------:R3:W-:Y:S02]  /*0590*/  @!P2 STS [UR20+0x8], R2 ;  /* 0x00000802ff00a988 */ /* 0x0007e40008000814 */
.L_x_11:
[----:B------:R-:W-:Y:S05]  /*05a0*/  BSYNC B1 ;  /* 0x0000000000017941 */ /* 0x000fea0003800000 */
.L_x_6:
[----:B------:R-:W-:Y:S05]  /*05b0*/  WARPSYNC.ALL ;  /* 0x0000000000007948 */ /* 0x000fea0003800000 */
[----:B------:R-:W-:Y:S05]  /*05c0*/  @P0 BRA `(.L_x_12) ;  /* 0x0000000000280947 */ /* 0x000fea0003800000 */
[----:B-123--:R-:W1:Y:S01]  /*05d0*/  S2R R2, SR_LANEID ;  /* 0x0000000000027919 */ /* 0x00ee620000000000 */
[----:B------:R-:W-:Y:S05]  /*05e0*/  WARPSYNC.ALL ;  /* 0x0000000000007948 */ /* 0x000fea0003800000 */
[----:B-1----:R-:W-:-:S05]  /*05f0*/  IMAD.SHL.U32 R5, R2, 0x4, RZ ;  /* 0x0000000402057824 */ /* 0x002fca00078e00ff */
[----:B------:R-:W1:Y:S01]  /*0600*/  LDS R7, [R5+UR20] ;  /* 0x0000001405077984 */ /* 0x000e620008000800 */
[----:B------:R-:W-:-:S05]  /*0610*/  IADD3 R2, P1, R5, UR22, RZ ;  /* 0x0000001605027c10 */ /* 0x000fca000ff3e0ff */
[----:B------:R-:W-:-:S05]  /*0620*/  IMAD.X R3, RZ, RZ, UR23, P1 ;  /* 0x00000017ff037e24 */ /* 0x000fca00088e06ff */
[----:B-1----:R4:W5:Y:S01]  /*0630*/  ATOMG.E.EXCH.STRONG.GPU PT, RZ, [R2], R7 ;  /* 0x0000000702ff73a8 */ /* 0x00296200041ee100 */
[----:B------:R-:W-:-:S04]  /*0640*/  DEPBAR {5,4,3,2,1,0} ;  /* 0x0000003f0000791a */ /* 0x000fc80000000000 */
[----:B------:R4:W-:Y:S01]  /*0650*/  UTMACCTL.IV [UR22] ;  /* 0x00000000160079b9 */ /* 0x0009e20008000000 */
[----:B------:R-:W-:Y:S01]  /*0660*/  NOP ;  /* 0x0000000000007918 */ /* 0x000fe20000000000 */
.L_x_12:
[----:B------:R-:W-:Y:S05]  /*0670*/  @P0 BRA `(.L_x_13) ;  /* 0x00000000000c0947 */ /* 0x000fea0003800000 */
[----:B------:R0:W-:Y:S01]  /*0680*/  UTMACMDFLUSH ;  /* 0x00000000000079b7 */ /* 0x0001e20000000000 */
[----:B------:R-:W-:Y:S05]  /*0690*/  @P0 BRA `(.L_x_13) ;  /* 0x0000000000040947 */ /* 0x000fea0003800000 */
[----:B------:R-:W-:-:S04]  /*06a0*/  DEPBAR.LE SB0, 0x0 ;  /* 0x000080000000791a */ /* 0x000fc80000000000 */
.L_x_13:
[----:B------:R-:W-:Y:S05]  /*06b0*/  WARPSYNC.ALL ;  /* 0x0000000000007948 */ /* 0x000fea0003800000 */
[----:B-----5:R-:W-:Y:S06]  /*06c0*/  BAR.SYNC.DEFER_BLOCKING 0x0 ;  /* 0x0000000000007b1d */ /* 0x020fec0000010000 */
[----:B------:R-:W-:Y:S02]  /*06d0*/  BSSY B1, `(.L_x_14) ;  /* 0x000000b000017945 */ /* 0x000fe40003800000 */
[----:B------:R-:W-:Y:S06]  /*06e0*/  BAR.SYNC.DEFER_BLOCKING 0x0 ;  /* 0x0000000000007b1d */ /* 0x000fec0000010000 */
[----:B------:R5:W-:Y:S01]  /*06f0*/  @!P0 STS [R12], RZ ;  /* 0x000000ff0c008388 */ /* 0x000be20000000800 */
[----:B------:R-:W-:Y:S01]  /*0700*/  NOP ;  /* 0x0000000000007918 */ /* 0x000fe20000000000 */
[----:B------:R-:W-:Y:S05]  /*0710*/  @P2 BRA `(.L_x_15) ;  /* 0x0000000000182947 */ /* 0x000fea0003800000 */
[----:B-1234-:R-:W1:Y:S01]  /*0720*/  LDS R2, [UR20+0x8] ;  /* 0x00000814ff027984 */ /* 0x01ee620008000800 */
[----:B------:R-:W2:Y:S01]  /*0730*/  LDC.64 R10, c[0x0][0x218] ;  /* 0x00008600ff0a7b82 */ /* 0x000ea20000000a00 */
[----:B------:R-:W-:Y:S02]  /*0740*/  IMAD.MOV.U32 R3, RZ, RZ, 0x70 ;  /* 0x00000070ff037424 */ /* 0x000fe400078e00ff */
[----:B--2---:R2:W-:Y:S03]  /*0750*/  STS.64 [UR20], R10 ;  /* 0x0000000aff007988 */ /* 0x0045e60008000a14 */
[----:B-1----:R-:W-:-:S05]  /*0760*/  LOP3.LUT R2, R2, 0x10, R3, 0xd8, !PT ;  /* 0x0000001002027812 */ /* 0x002fca00078ed803 */
[----:B------:R2:W-:Y:S02]  /*0770*/  STS [UR20+0x8], R2 ;  /* 0x00000802ff007988 */ /* 0x0005e40008000814 */
.L_x_15:
[----:B----4-:R-:W-:Y:S05]  /*0780*/  BSYNC B1 ;  /* 0x0000000000017941 */ /* 0x010fea0003800000 */
.L_x_14:
[----:B------:R-:W-:Y:S04]  /*0790*/  BSSY B2, `(.L_x_16) ;  /* 0x000000f000027945 */ /* 0x000fe80003800000 */
[----:B------:R-:W-:Y:S04]  /*07a0*/  BSSY B1, `(.L_x_17) ;  /* 0x000000c000017945 */ /* 0x000fe80003800000 */
[----:B------:R-:W-:Y:S05]  /*07b0*/  @P2 BRA `(.L_x_18) ;  /* 0x0000000000282947 */ /* 0x000fea0003800000 */
[----:B-123--:R-:W1:Y:S01]  /*07c0*/  LDS R2, [UR20+0x34] ;  /* 0x00003414ff027984 */ /* 0x00ee620008000800 */
[----:B------:R-:W-:Y:S01]  /*07d0*/  IMAD.MOV.U32 R3, RZ, RZ, 0x3f000000 ;  /* 0x3f000000ff037424 */ /* 0x000fe200078e00ff */
[----:B------:R-:W-:Y:S05]  /*07e0*/  @P2 BREAK B1 ;  /* 0x0000000000012942 */ /* 0x000fea0003800000 */
[----:B-1----:R-:W-:-:S05]  /*07f0*/  LOP3.LUT R2, R2, 0xff000000, R3, 0xb8, !PT ;  /* 0xff00000002027812 */ /* 0x002fca00078eb803 */
[----:B------:R1:W-:Y:S01]  /*0800*/  STS [UR20+0x34], R2 ;  /* 0x00003402ff007988 */ /* 0x0003e20008000814 */
[----:B------:R-:W-:Y:S05]  /*0810*/  @P2 BRA `(.L_x_19) ;  /* 0x0000000000182947 */ /* 0x000fea0003800000 */
[----:B------:R-:W2:Y:S01]  /*0820*/  LDS R3, [UR20+0x38] ;  /* 0x00003814ff037984 */ /* 0x000ea20008000800 */
[----:B-1----:R-:W-:-:S05]  /*0830*/  IMAD.MOV.U32 R2, RZ, RZ, 0xff ;  /* 0x000000ffff027424 */ /* 0x002fca00078e00ff */
[----:B--2---:R-:W-:-:S05]  /*0840*/  LOP3.LUT R2, R3, 0xff, R2, 0xb8, !PT ;  /* 0x000000ff03027812 */ /* 0x004fca00078eb802 */
[----:B------:R4:W-:Y:S02]  /*0850*/  STS [UR20+0x38], R2 ;  /* 0x00003802ff007988 */ /* 0x0009e40008000814 */
.L_x_18:
[----:B------:R-:W-:Y:S05]  /*0860*/  BSYNC B1 ;  /* 0x0000000000017941 */ /* 0x000fea0003800000 */
.L_x_17:
[----:B------:R1:W-:Y:S02]  /*0870*/  @!P2 STS [UR20+0x20], R9 ;  /* 0x00002009ff00a988 */ /* 0x0003e40008000814 */
.L_x_19:
[----:B------:R-:W-:Y:S05]  /*0880*/  BSYNC B2 ;  /* 0x0000000000027941 */ /* 0x000fea0003800000 */
.L_x_16:
[----:B------:R-:W-:Y:S05]  /*0890*/  WARPSYNC.ALL ;  /* 0x0000000000007948 */ /* 0x000fea0003800000 */
[----:B------:R-:W2:Y:S01]  /*08a0*/  LDC R5, c[0x0][0x22c] ;  /* 0x00008b00ff057b82 */ /* 0x000ea20000000800 */
[----:B------:R-:W-:Y:S01]  /*08b0*/  BSSY B2, `(.L_x_20) ;  /* 0x0000010000027945 */ /* 0x000fe20003800000 */
[----:B--2---:R-:W-:-:S05]  /*08c0*/  VIADD R5, R5, 0xffffffff ;  /* 0xffffffff05057836 */ /* 0x004fca0000000000 */
[----:B------:R2:W-:Y:S01]  /*08d0*/  @!P2 STS [UR20+0x24], R5 ;  /* 0x00002405ff00a988 */ /* 0x0005e20008000814 */
[----:B------:R-:W-:Y:S05]  /*08e0*/  @P2 BRA `(.L_x_21) ;  /* 0x0000000000302947 */ /* 0x000fea0003800000 */
[----:B------:R-:W2:Y:S01]  /*08f0*/  LDS R3, [UR20+0x34] ;  /* 0x00003414ff037984 */ /* 0x000ea20008000800 */
[----:B------:R-:W2:Y:S03]  /*0900*/  LDC.64 R10, c[0x0][0x240] ;  /* 0x00009000ff0a7b82 */ /* 0x000ea60000000a00 */
[----:B-1-34-:R-:W1:Y:S01]  /*0910*/  LDS R2, [UR20+0x1c] ;  /* 0x00001c14ff027984 */ /* 0x01ae620008000800 */
[C---:B--2---:R-:W-:Y:S01]  /*0920*/  SHF.L.U64.HI R8, R10.reuse, 0x1, R11 ;  /* 0x000000010a087819 */ /* 0x044fe2000001020b */
[----:B------:R-:W-:-:S03]  /*0930*/  IMAD.SHL.U32 R7, R10, 0x2, RZ ;  /* 0x000000020a077824 */ /* 0x000fc600078e00ff */
[--C-:B------:R-:W-:Y:S02]  /*0940*/  SHF.R.U32.HI R9, RZ, 0x4, R8.reuse ;  /* 0x00000004ff097819 */ /* 0x100fe40000011608 */
[----:B------:R-:W-:-:S05]  /*0950*/  SHF.R.U64 R7, R7, 0x4, R8 ;  /* 0x0000000407077819 */ /* 0x000fca0000001208 */
[----:B------:R2:W-:Y:S01]  /*0960*/  STS [UR20+0xc], R7 ;  /* 0x00000c07ff007988 */ /* 0x0005e20008000814 */
[----:B------:R-:W-:Y:S02]  /*0970*/  LOP3.LUT R3, R3, 0x7, RZ, 0xb8, !PT ;  /* 0x0000000703037812 */ /* 0x000fe400078eb8ff */
[----:B-1----:R-:W-:-:S03]  /*0980*/  LOP3.LUT R2, R2, 0xf, R9, 0xb8, !PT ;  /* 0x0000000f02027812 */ /* 0x002fc600078eb809 */
[----:B------:R2:W-:Y:S04]  /*0990*/  STS [UR20+0x34], R3 ;  /* 0x00003403ff007988 */ /* 0x0005e80008000814 */
[----:B------:R2:W-:Y:S02]  /*09a0*/  STS [UR20+0x1c], R2 ;  /* 0x00001c02ff007988 */ /* 0x0005e40008000814 */
.L_x_21:
[----:B------:R-:W-:Y:S05]  /*09b0*/  BSYNC B2 ;  /* 0x0000000000027941 */ /* 0x000fea0003800000 */
.L_x_20:
[----:B------:R-:W-:Y:S04]  /*09c0*/  BSSY B3, `(.L_x_22) ;  /* 0x000001a000037945 */ /* 0x000fe80003800000 */
[----:B------:R-:W-:Y:S04]  /*09d0*/  BSSY B2, `(.L_x_23) ;  /* 0x0000015000027945 */ /* 0x000fe80003800000 */
[----:B------:R-:W-:Y:S05]  /*09e0*/  @P2 BRA `(.L_x_24) ;  /* 0x0000000000202947 */ /* 0x000fea0003800000 */
[----:B-1234-:R-:W1:Y:S02]  /*09f0*/  LDS R2, [UR20+0x34] ;  /* 0x00003414ff027984 */ /* 0x01ee640008000800 */
[----:B-1----:R-:W-:-:S05]  /*0a00*/  LOP3.LUT R2, R2, 0x38, RZ, 0xb8, !PT ;  /* 0x0000003802027812 */ /* 0x002fca00078eb8ff */
[----:B------:R1:W-:Y:S01]  /*0a10*/  STS [UR20+0x34], R2 ;  /* 0x00003402ff007988 */ /* 0x0003e20008000814 */
[----:B------:R-:W-:Y:S05]  /*0a20*/  @P2 BRA `(.L_x_25) ;  /* 0x0000000000202947 */ /* 0x000fea0003800000 */
[----:B-1----:R-:W1:Y:S01]  /*0a30*/  LDS R2, [UR20+0x8] ;  /* 0x00000814ff027984 */ /* 0x002e620008000800 */
[----:B------:R-:W-:-:S05]  /*0a40*/  IMAD.MOV.U32 R3, RZ, RZ, 0x780 ;  /* 0x00000780ff037424 */ /* 0x000fca00078e00ff */
[----:B-1----:R-:W-:-:S05]  /*0a50*/  LOP3.LUT R2, R2, 0x300, R3, 0xd8, !PT ;  /* 0x0000030002027812 */ /* 0x002fca00078ed803 */
[----:B------:R1:W-:Y:S02]  /*0a60*/  STS [UR20+0x8], R2 ;  /* 0x00000802ff007988 */ /* 0x0003e40008000814 */
.L_x_24:
[----:B------:R-:W-:Y:S05]  /*0a70*/  @P2 BRA `(.L_x_26) ;  /* 0x0000000000282947 */ /* 0x000fea0003800000 */
[----:B-1234-:R-:W1:Y:S02]  /*0a80*/  LDS R2, [UR20+0x8] ;  /* 0x00000814ff027984 */ /* 0x01ee640008000800 */
[----:B-1----:R-:W-:-:S05]  /*0a90*/  LOP3.LUT R2, R2, 0x1800, RZ, 0xb8, !PT ;  /* 0x0000180002027812 */ /* 0x002fca00078eb8ff */
[----:B------:R2:W-:Y:S02]  /*0aa0*/  STS [UR20+0x8], R2 ;  /* 0x00000802ff007988 */ /* 0x0005e40008000814 */
.L_x_25:
[----:B------:R-:W-:Y:S05]  /*0ab0*/  @P2 BREAK B2 ;  /* 0x0000000000022942 */ /* 0x000fea0003800000 */
[----:B------:R-:W-:Y:S05]  /*0ac0*/  @P2 BRA `(.L_x_27) ;  /* 0x0000000000242947 */ /* 0x000fea0003800000 */
[----:B-12---:R-:W1:Y:S01]  /*0ad0*/  LDS R2, [UR20+0x8] ;  /* 0x00000814ff027984 */ /* 0x006e620008000800 */
[----:B------:R-:W-:-:S05]  /*0ae0*/  IMAD.MOV.U32 R3, RZ, RZ, 0x6000 ;  /* 0x00006000ff037424 */ /* 0x000fca00078e00ff */
[----:B-1----:R-:W-:-:S04]  /*0af0*/  LOP3.LUT R2, R2, 0x6000, R3, 0xd8, !PT ;  /* 0x0000600002027812 */ /* 0x002fc800078ed803 */
[----:B------:R-:W-:-:S05]  /*0b00*/  LOP3.LUT R2, R2, 0x400000, RZ, 0xb8, !PT ;  /* 0x0040000002027812 */ /* 0x000fca00078eb8ff */
[----:B------:R1:W-:Y:S02]  /*0b10*/  STS [UR20+0x8], R2 ;  /* 0x00000802ff007988 */ /* 0x0003e40008000814 */
.L_x_26:
[----:B------:R-:W-:Y:S05]  /*0b20*/  BSYNC B2 ;  /* 0x0000000000027941 */ /* 0x000fea0003800000 */
.L_x_23:
[----:B-1234-:R-:W1:Y:S02]  /*0b30*/  @!P2 LDS R2, [UR20+0x8] ;  /* 0x00000814ff02a984 */ /* 0x01ee640008000800 */
[----:B-1----:R-:W-:-:S05]  /*0b40*/  @!P2 LOP3.LUT R2, R2, 0x8000, RZ, 0xb8, !PT ;  /* 0x000080000202a812 */ /* 0x002fca00078eb8ff */
[----:B------:R3:W-:Y:S02]  /*0b50*/  @!P2 STS [UR20+0x8], R2 ;  /* 0x00000802ff00a988 */ /* 0x0007e40008000814 */
.L_x_27:
[----:B------:R-:W-:Y:S05]  /*0b60*/  BSYNC B3 ;  /* 0x0000000000037941 */ /* 0x000fea0003800000 */
.L_x_22:
[----:B------:R-:W-:Y:S05]  /*0b70*/  WARPSYNC.ALL ;  /* 0x0000000000007948 */ /* 0x000fea0003800000 */
[----:B------:R-:W-:-:S04]  /*0b80*/  UIADD3 UR25, UR5, 0x80, URZ ;  /* 0x0000008005197890 */ /* 0x000fc8000fffe03f */
[----:B------:R-:W-:-:S04]  /*0b90*/  UIADD3 UR24, UP0, UR25, UR26, URZ ;  /* 0x0000001a19187290 */ /* 0x000fc8000ff1e03f */
[----:B------:R-:W-:Y:S01]  /*0ba0*/  ULEA.HI.X.SX32 UR25, UR25, UR27, 0x1, UP0 ;  /* 0x0000001b19197291 */ /* 0x000fe200080f0e3f */
[----:B------:R-:W-:Y:S11]  /*0bb0*/  @P0 BRA `(.L_x_28) ;  /* 0x0000000000280947 */ /* 0x000ff60003800000 */
[----:B-123--:R-:W1:Y:S01]  /*0bc0*/  S2R R2, SR_LANEID ;  /* 0x0000000000027919 */ /* 0x00ee620000000000 */
[----:B------:R-:W-:Y:S05]  /*0bd0*/  WARPSYNC.ALL ;  /* 0x0000000000007948 */ /* 0x000fea0003800000 */
[----:B-1----:R-:W-:-:S05]  /*0be0*/  IMAD.SHL.U32 R8, R2, 0x4, RZ ;  /* 0x0000000402087824 */ /* 0x002fca00078e00ff */
[----:B------:R-:W1:Y:S01]  /*0bf0*/  LDS R7, [R8+UR20] ;  /* 0x0000001408077984 */ /* 0x000e620008000800 */
[----:B------:R-:W-:-:S05]  /*0c00*/  IADD3 R2, P1, R8, UR24, RZ ;  /* 0x0000001808027c10 */ /* 0x000fca000ff3e0ff */
[----:B------:R-:W-:-:S05]  /*0c10*/  IMAD.X R3, RZ, RZ, UR25, P1 ;  /* 0x00000019ff037e24 */ /* 0x000fca00088e06ff */
[----:B-1----:R4:W2:Y:S01]  /*0c20*/  ATOMG.E.EXCH.STRONG.GPU PT, RZ, [R2], R7 ;  /* 0x0000000702ff73a8 */ /* 0x0028a200041ee100 */
[----:B------:R-:W-:-:S04]  /*0c30*/  DEPBAR {5,4,3,2,1,0} ;  /* 0x0000003f0000791a */ /* 0x000fc80000000000 */
[----:B------:R4:W-:Y:S01]  /*0c40*/  UTMACCTL.IV [UR24] ;  /* 0x00000000180079b9 */ /* 0x0009e20008000000 */
[----:B------:R-:W-:Y:S01]  /*0c50*/  NOP ;  /* 0x0000000000007918 */ /* 0x000fe20000000000 */
.L_x_28:
[----:B------:R-:W-:Y:S05]  /*0c60*/  @P0 BRA `(.L_x_29) ;  /* 0x00000000000c0947 */ /* 0x000fea0003800000 */
[----:B------:R0:W-:Y:S01]  /*0c70*/  UTMACMDFLUSH ;  /* 0x00000000000079b7 */ /* 0x0001e20000000000 */
[----:B------:R-:W-:Y:S05]  /*0c80*/  @P0 BRA `(.L_x_29) ;  /* 0x0000000000040947 */ /* 0x000fea0003800000 */
[----:B------:R-:W-:-:S04]  /*0c90*/  DEPBAR.LE SB0, 0x0 ;  /* 0x000080000000791a */ /* 0x000fc80000000000 */
.L_x_29:
[----:B------:R-:W-:Y:S05]  /*0ca0*/  WARPSYNC.ALL ;  /* 0x0000000000007948 */ /* 0x000fea0003800000 */
[----:B--2---:R-:W-:Y:S06]  /*0cb0*/  BAR.SYNC.DEFER_BLOCKING 0x0 ;  /* 0x0000000000007b1d */ /* 0x004fec0000010000 */
[----:B------:R-:W-:Y:S02]  /*0cc0*/  BSSY B3, `(.L_x_30) ;  /* 0x000000b000037945 */ /* 0x000fe40003800000 */
[----:B------:R-:W-:Y:S06]  /*0cd0*/  BAR.SYNC.DEFER_BLOCKING 0x0 ;  /* 0x0000000000007b1d */ /* 0x000fec0000010000 */
[----:B------:R2:W-:Y:S01]  /*0ce0*/  @!P0 STS [R12], RZ ;  /* 0x000000ff0c008388 */ /* 0x0005e20000000800 */
[----:B------:R-:W-:Y:S01]  /*0cf0*/  NOP ;  /* 0x0000000000007918 */ /* 0x000fe20000000000 */
[----:B------:R-:W-:Y:S05]  /*0d00*/  @P2 BRA `(.L_x_31) ;  /* 0x0000000000182947 */ /* 0x000fea0003800000 */
[----:B-1-34-:R-:W1:Y:S01]  /*0d10*/  LDS R2, [UR20+0x8] ;  /* 0x00000814ff027984 */ /* 0x01ae620008000800 */
[----:B------:R-:W3:Y:S01]  /*0d20*/  LDC.64 R8, c[0x0][0x220] ;  /* 0x00008800ff087b82 */ /* 0x000ee20000000a00 */
[----:B------:R-:W-:Y:S02]  /*0d30*/  IMAD.MOV.U32 R3, RZ, RZ, 0x70 ;  /* 0x00000070ff037424 */ /* 0x000fe400078e00ff */
[----:B---3--:R3:W-:Y:S03]  /*0d40*/  STS.64 [UR20], R8 ;  /* 0x00000008ff007988 */ /* 0x0087e60008000a14 */
[----:B-1----:R-:W-:-:S05]  /*0d50*/  LOP3.LUT R2, R2, 0x10, R3, 0xd8, !PT ;  /* 0x0000001002027812 */ /* 0x002fca00078ed803 */
[----:B------:R3:W-:Y:S02]  /*0d60*/  STS [UR20+0x8], R2 ;  /* 0x00000802ff007988 */ /* 0x0007e40008000814 */
.L_x_31:
[----:B----4-:R-:W-:Y:S05]  /*0d70*/  BSYNC B3 ;  /* 0x0000000000037941 */ /* 0x010fea0003800000 */
.L_x_30:
[----:B------:R-:W-:Y:S04]  /*0d80*/  BSSY B4, `(.L_x_32) ;  /* 0x0000011000047945 */ /* 0x000fe80003800000 */
[----:B------:R-:W-:Y:S04]  /*0d90*/  BSSY B3, `(.L_x_33) ;  /* 0x000000e000037945 */ /* 0x000fe80003800000 */
[----:B------:R-:W-:Y:S05]  /*0da0*/  @P2 BRA `(.L_x_34) ;  /* 0x0000000000242947 */ /* 0x000fea0003800000 */
[----:B-1-3--:R-:W1:Y:S01]  /*0db0*/  LDS R2, [UR20+0x34] ;  /* 0x00003414ff027984 */ /* 0x00ae620008000800 */
[----:B------:R-:W-:-:S05]  /*0dc0*/  IMAD.MOV.U32 R3, RZ, RZ, 0x3f000000 ;  /* 0x3f000000ff037424 */ /* 0x000fca00078e00ff */
[----:B-1----:R-:W-:-:S05]  /*0dd0*/  LOP3.LUT R2, R2, 0xff000000, R3, 0xb8, !PT ;  /* 0xff00000002027812 */ /* 0x002fca00078eb803 */
[----:B------:R1:W-:Y:S01]  /*0de0*/  STS [UR20+0x34], R2 ;  /* 0x00003402ff007988 */ /* 0x0003e20008000814 */
[----:B------:R-:W-:Y:S05]  /*0df0*/  @P2 BRA `(.L_x_35) ;  /* 0x00000000001c2947 */ /* 0x000fea0003800000 */
[----:B-1----:R-:W1:Y:S01]  /*0e00*/  LDS R2, [UR20+0x38] ;  /* 0x00003814ff027984 */ /* 0x002e620008000800 */
[----:B------:R-:W-:-:S05]  /*0e10*/  IMAD.MOV.U32 R3, RZ, RZ, 0x3f ;  /* 0x0000003fff037424 */ /* 0x000fca00078e00ff */
[----:B-1----:R-:W-:-:S05]  /*0e20*/  LOP3.LUT R2, R2, 0xff, R3, 0xb8, !PT ;  /* 0x000000ff02027812 */ /* 0x002fca00078eb803 */
[----:B------:R4:W-:Y:S02]  /*0e30*/  STS [UR20+0x38], R2 ;  /* 0x00003802ff007988 */ /* 0x0009e40008000814 */
.L_x_34:
[----:B------:R-:W-:Y:S05]  /*0e40*/  @P2 BREAK B3 ;  /* 0x0000000000032942 */ /* 0x000fea0003800000 */
[----:B------:R-:W-:Y:S05]  /*0e50*/  @P2 BRA `(.L_x_36) ;  /* 0x00000000000c2947 */ /* 0x000fea0003800000 */
[----:B------:R1:W-:Y:S02]  /*0e60*/  STS [UR20+0x20], R5 ;  /* 0x00002005ff007988 */ /* 0x0003e40008000814 */
.L_x_35:
[----:B------:R-:W-:Y:S05]  /*0e70*/  BSYNC B3 ;  /* 0x0000000000037941 */ /* 0x000fea0003800000 */
.L_x_33:
[----:B------:R1:W-:Y:S02]  /*0e80*/  @!P2 STS [UR20+0x24], R4 ;  /* 0x00002404ff00a988 */ /* 0x0003e40008000814 */
.L_x_36:
[----:B------:R-:W-:Y:S05]  /*0e90*/  BSYNC B4 ;  /* 0x0000000000047941 */ /* 0x000fea0003800000 */
.L_x_32:
[----:B------:R-:W-:Y:S05]  /*0ea0*/  WARPSYNC.ALL ;  /* 0x0000000000007948 */ /* 0x000fea0003800000 */
[----:B------:R-:W-:Y:S04]  /*0eb0*/  BSSY B4, `(.L_x_37) ;  /* 0x000000e000047945 */ /* 0x000fe80003800000 */
[----:B------:R-:W-:Y:S05]  /*0ec0*/  @P2 BRA `(.L_x_38) ;  /* 0x0000000000302947 */ /* 0x000fea0003800000 */
[----:B------:R-:W5:Y:S01]  /*0ed0*/  LDS R3, [UR20+0x34] ;  /* 0x00003414ff037984 */ /* 0x000f620008000800 */
[----:B-1----:R-:W1:Y:S03]  /*0ee0*/  LDC.64 R4, c[0x0][0x248] ;  /* 0x00009200ff047b82 */ /* 0x002e660000000a00 */
[----:B---34-:R-:W3:Y:S01]  /*0ef0*/  LDS R2, [UR20+0x1c] ;  /* 0x00001c14ff027984 */ /* 0x018ee20008000800 */
[C---:B-1----:R-:W-:Y:S01]  /*0f00*/  SHF.L.U64.HI R5, R4.reuse, 0x1, R5 ;  /* 0x0000000104057819 */ /* 0x042fe20000010205 */
[----:B------:R-:W-:-:S03]  /*0f10*/  IMAD.SHL.U32 R4, R4, 0x2, RZ ;  /* 0x0000000204047824 */ /* 0x000fc600078e00ff */
[--C-:B------:R-:W-:Y:S02]  /*0f20*/  SHF.R.U32.HI R7, RZ, 0x4, R5.reuse ;  /* 0x00000004ff077819 */ /* 0x100fe40000011605 */
[----:B------:R-:W-:-:S05]  /*0f30*/  SHF.R.U64 R4, R4, 0x4, R5 ;  /* 0x0000000404047819 */ /* 0x000fca0000001205 */
[----:B------:R1:W-:Y:S01]  /*0f40*/  STS [UR20+0xc], R4 ;  /* 0x00000c04ff007988 */ /* 0x0003e20008000814 */
[----:B-----5:R-:W-:Y:S02]  /*0f50*/  LOP3.LUT R3, R3, 0x7, RZ, 0xb8, !PT ;  /* 0x0000000703037812 */ /* 0x020fe400078eb8ff */
[----:B---3--:R-:W-:-:S03]  /*0f60*/  LOP3.LUT R2, R2, 0xf, R7, 0xb8, !PT ;  /* 0x0000000f02027812 */ /* 0x008fc600078eb807 */
[----:B------:R1:W-:Y:S04]  /*0f70*/  STS [UR20+0x34], R3 ;  /* 0x00003403ff007988 */ /* 0x0003e80008000814 */
[----:B------:R1:W-:Y:S02]  /*0f80*/  STS [UR20+0x1c], R2 ;  /* 0x00001c02ff007988 */ /* 0x0003e40008000814 */
.L_x_38:
[----:B------:R-:W-:Y:S05]  /*0f90*/  BSYNC B4 ;  /* 0x0000000000047941 */ /* 0x000fea0003800000 */
.L_x_37:
        /* <DEDUP_REMOVED lines=11> */
.L_x_41:
[----:B------:R-:W-:Y:S05]  /*1050*/  @P2 BRA `(.L_x_43) ;  /* 0x0000000000282947 */ /* 0x000fea0003800000 */
[----:B-1-34-:R-:W1:Y:S02]  /*1060*/  LDS R2, [UR20+0x8] ;  /* 0x00000814ff027984 */ /* 0x01ae640008000800 */
[----:B-1----:R-:W-:-:S05]  /*1070*/  LOP3.LUT R2, R2, 0x1800, RZ, 0xb8, !PT ;  /* 0x0000180002027812 */ /* 0x002fca00078eb8ff */
[----:B------:R3:W-:Y:S02]  /*1080*/  STS [UR20+0x8], R2 ;  /* 0x00000802ff007988 */ /* 0x0007e40008000814 */
.L_x_42:
[----:B------:R-:W-:Y:S05]  /*1090*/  @P2 BREAK B5 ;  /* 0x0000000000052942 */ /* 0x000fea0003800000 */
[----:B------:R-:W-:Y:S05]  /*10a0*/  @P2 BRA `(.L_x_44) ;  /* 0x0000000000242947 */ /* 0x000fea0003800000 */
[----:B-1-3--:R-:W1:Y:S01]  /*10b0*/  LDS R2, [UR20+0x8] ;  /* 0x00000814ff027984 */ /* 0x00ae620008000800 */
[----:B------:R-:W-:-:S05]  /*10c0*/  IMAD.MOV.U32 R3, RZ, RZ, 0x6000 ;  /* 0x00006000ff037424 */ /* 0x000fca00078e00ff */
[----:B-1----:R-:W-:-:S04]  /*10d0*/  LOP3.LUT R2, R2, 0x6000, R3, 0xd8, !PT ;  /* 0x0000600002027812 */ /* 0x002fc800078ed803 */
[----:B------:R-:W-:-:S05]  /*10e0*/  LOP3.LUT R2, R2, 0x400000, RZ, 0xb8, !PT ;  /* 0x0040000002027812 */ /* 0x000fca00078eb8ff */
[----:B------:R1:W-:Y:S02]  /*10f0*/  STS [UR20+0x8], R2 ;  /* 0x00000802ff007988 */ /* 0x0003e40008000814 */
.L_x_43:
[----:B------:R-:W-:Y:S05]  /*1100*/  BSYNC B5 ;  /* 0x0000000000057941 */ /* 0x000fea0003800000 */
.L_x_40:
[----:B-1-34-:R-:W1:Y:S02]  /*1110*/  @!P2 LDS R2, [UR20+0x8] ;  /* 0x00000814ff02a984 */ /* 0x01ae640008000800 */
[----:B-1----:R-:W-:-:S05]  /*1120*/  @!P2 LOP3.LUT R2, R2, 0x8000, RZ, 0xb8, !PT ;  /* 0x000080000202a812 */ /* 0x002fca00078eb8ff */
[----:B------:R4:W-:Y:S02]  /*1130*/  @!P2 STS [UR20+0x8], R2 ;  /* 0x00000802ff00a988 */ /* 0x0009e40008000814 */
.L_x_44:
[----:B------:R-:W-:Y:S05]  /*1140*/  BSYNC B4 ;  /* 0x0000000000047941 */ /* 0x000fea0003800000 */
.L_x_39:
[----:B------:R-:W-:Y:S05]  /*1150*/  WARPSYNC.ALL ;  /* 0x0000000000007948 */ /* 0x000fea0003800000 */
[----:B------:R-:W-:Y:S01]  /*1160*/  UIADD3 UR5, UR5, 0x100, URZ ;  /* 0x0000010005057890 */ /* 0x000fe2000fffe03f */
[----:B------:R-:W-:Y:S02]  /*1170*/  ISETP.GE.AND P1, PT, R13, 0x1, PT ;  /* 0x000000010d00780c */ /* 0x000fe40003f26270 */
[----:B------:R-:W-:Y:S02]  /*1180*/  CS2R R24, SRZ ;  /* 0x0000000000187805 */ /* 0x000fe4000001ff00 */
[----:B------:R-:W-:Y:S01]  /*1190*/  CS2R R26, SRZ ;  /* 0x00000000001a7805 */ /* 0x000fe2000001ff00 */
[----:B------:R-:W-:Y:S01]  /*11a0*/  UIADD3 UR26, UP0, UR5, UR26, URZ ;  /* 0x0000001a051a7290 */ /* 0x000fe2000ff1e03f */
[----:B------:R-:W-:-:S02]  /*11b0*/  CS2R R28, SRZ ;  /* 0x00000000001c7805 */ /* 0x000fc4000001ff00 */
[----:B------:R-:W-:Y:S02]  /*11c0*/  CS2R R30, SRZ ;  /* 0x00000000001e7805 */ /* 0x000fe4000001ff00 */
[----:B------:R-:W-:Y:S01]  /*11d0*/  CS2R R32, SRZ ;  /* 0x0000000000207805 */ /* 0x000fe2000001ff00 */
[----:B------:R-:W-:Y:S01]  /*11e0*/  ULEA.HI.X.SX32 UR27, UR5, UR27, 0x1, UP0 ;  /* 0x0000001b051b7291 */ /* 0x000fe200080f0e3f */
[----:B------:R-:W-:Y:S02]  /*11f0*/  CS2R R34, SRZ ;  /* 0x0000000000227805 */ /* 0x000fe4000001ff00 */
[----:B------:R-:W-:Y:S02]  /*1200*/  CS2R R36, SRZ ;  /* 0x0000000000247805 */ /* 0x000fe4000001ff00 */
[----:B------:R-:W-:Y:S02]  /*1210*/  CS2R R38, SRZ ;  /* 0x0000000000267805 */ /* 0x000fe4000001ff00 */
[----:B------:R-:W-:-:S02]  /*1220*/  CS2R R40, SRZ ;  /* 0x0000000000287805 */ /* 0x000fc4000001ff00 */
[----:B------:R-:W-:Y:S02]  /*1230*/  CS2R R42, SRZ ;  /* 0x00000000002a7805 */ /* 0x000fe4000001ff00 */
[----:B------:R-:W-:Y:S02]  /*1240*/  CS2R R44, SRZ ;  /* 0x00000000002c7805 */ /* 0x000fe4000001ff00 */
        /* <DEDUP_REMOVED lines=41> */
[----:B------:R-:W-:Y:S01]  /*14e0*/  CS2R R128, SRZ ;  /* 0x0000000000807805 */ /* 0x000fe2000001ff00 */
[----:B------:R-:W-:Y:S01]  /*14f0*/  IMAD.MOV.U32 R130, RZ, RZ, RZ ;  /* 0x000000ffff827224 */ /* 0x000fe200078e00ff */
[----:B------:R-:W-:Y:S06]  /*1500*/  @P0 BRA `(.L_x_45) ;  /* 0x0000000000280947 */ /* 0x000fec0003800000 */
[----:B-1-34-:R-:W1:Y:S01]  /*1510*/  S2R R2, SR_LANEID ;  /* 0x0000000000027919 */ /* 0x01ae620000000000 */
[----:B------:R-:W-:Y:S05]  /*1520*/  WARPSYNC.ALL ;  /* 0x0000000000007948 */ /* 0x000fea0003800000 */
[----:B-1----:R-:W-:-:S05]  /*1530*/  IMAD.SHL.U32 R4, R2, 0x4, RZ ;  /* 0x0000000402047824 */ /* 0x002fca00078e00ff */
[----:B------:R-:W1:Y:S01]  /*1540*/  LDS R5, [R4+UR20] ;  /* 0x0000001404057984 */ /* 0x000e620008000800 */
[----:B------:R-:W-:-:S05]  /*1550*/  IADD3 R2, P3, R4, UR26, RZ ;  /* 0x0000001a04027c10 */ /* 0x000fca000ff7e0ff */
[----:B------:R-:W-:-:S05]  /*1560*/  IMAD.X R3, RZ, RZ, UR27, P3 ;  /* 0x0000001bff037e24 */ /* 0x000fca00098e06ff */
[----:B-1----:R1:W3:Y:S01]  /*1570*/  ATOMG.E.EXCH.STRONG.GPU PT, RZ, [R2], R5 ;  /* 0x0000000502ff73a8 */ /* 0x0022e200041ee100 */
[----:B------:R-:W-:-:S04]  /*1580*/  DEPBAR {5,4,3,2,1,0} ;  /* 0x0000003f0000791a */ /* 0x000fc80000000000 */
[----:B------:R1:W-:Y:S01]  /*1590*/  UTMACCTL.IV [UR26] ;  /* 0x000000001a0079b9 */ /* 0x0003e20008000000 */
[----:B------:R-:W-:Y:S01]  /*15a0*/  NOP ;  /* 0x0000000000007918 */ /* 0x000fe20000000000 */
.L_x_45:
[----:B------:R-:W-:Y:S05]  /*15b0*/  @P0 BRA `(.L_x_46) ;  /* 0x00000000000c0947 */ /* 0x000fea0003800000 */
[----:B------:R0:W-:Y:S01]  /*15c0*/  UTMACMDFLUSH ;  /* 0x00000000000079b7 */ /* 0x0001e20000000000 */
[----:B------:R-:W-:Y:S05]  /*15d0*/  @P0 BRA `(.L_x_46) ;  /* 0x0000000000040947 */ /* 0x000fea0003800000 */
[----:B------:R-:W-:-:S04]  /*15e0*/  DEPBAR.LE SB0, 0x0 ;  /* 0x000080000000791a */ /* 0x000fc80000000000 */
.L_x_46:
[----:B------:R-:W-:Y:S05]  /*15f0*/  WARPSYNC.ALL ;  /* 0x0000000000007948 */ /* 0x000fea0003800000 */
[----:B---3--:R-:W-:Y:S01]  /*1600*/  BAR.SYNC.DEFER_BLOCKING 0x0 ;  /* 0x0000000000007b1d */ /* 0x008fe20000010000 */
[----:B------:R-:W-:Y:S01]  /*1610*/  USHF.L.U32 UR15, UR21, 0x8, URZ ;  /* 0x00000008150f7899 */ /* 0x000fe2000800063f */
[----:B------:R-:W-:Y:S01]  /*1620*/  IMAD.MOV.U32 R131, RZ, RZ, RZ ;  /* 0x000000ffff837224 */ /* 0x000fe200078e00ff */
[----:B------:R-:W-:Y:S02]  /*1630*/  CS2R R132, SRZ ;  /* 0x0000000000847805 */ /* 0x000fe4000001ff00 */
[----:B------:R-:W-:-:S02]  /*1640*/  CS2R R134, SRZ ;  /* 0x0000000000867805 */ /* 0x000fc4000001ff00 */
[----:B------:R-:W-:Y:S01]  /*1650*/  CS2R R136, SRZ ;  /* 0x0000000000887805 */ /* 0x000fe2000001ff00 */
[----:B------:R-:W-:Y:S01]  /*1660*/  VOTEU.ALL UP0, P2 ;  /* 0x00000000003f7886 */ /* 0x000fe20001000000 */
[----:B------:R-:W-:Y:S01]  /*1670*/  UMOV UR6, 0x1 ;  /* 0x0000000100067882 */ /* 0x000fe20000000000 */
[----:B------:R-:W-:Y:S01]  /*1680*/  VOTEU.ALL UP1, P2 ;  /* 0x00000000003f7886 */ /* 0x000fe20001020000 */
[----:B------:R-:W-:Y:S01]  /*1690*/  VOTEU.ALL UP2, P2 ;  /* 0x00000000003f7886 */ /* 0x000fe20001040000 */
[----:B------:R-:W-:Y:S01]  /*16a0*/  VOTEU.ALL UP3, P2 ;  /* 0x00000000003f7886 */ /* 0x000fe20001060000 */
[----:B------:R-:W-:-:S04]  /*16b0*/  @!UP0 UIADD3 UR8, -UR6, 0x100000, URZ ;  /* 0x0010000006088890 */ /* 0x000fc8000fffe13f */
[----:B------:R-:W-:Y:S02]  /*16c0*/  @!UP0 USHF.L.U32 UR9, UR8, 0xb, URZ ;  /* 0x0000000b08098899 */ /* 0x000fe4000800063f */
[----:B------:R-:W-:Y:S01]  /*16d0*/  @!UP0 USHF.L.U32 UR8, UR8, 0x1, URZ ;  /* 0x0000000108088899 */ /* 0x000fe2000800063f */
[----:B------:R-:W-:Y:S01]  /*16e0*/  CS2R R138, SRZ ;  /* 0x00000000008a7805 */ /* 0x000fe2000001ff00 */
        /* <DEDUP_REMOVED lines=12> */
[----:B------:R-:W-:Y:S01]  /*17b0*/  VOTEU.ALL UP0, P2 ;  /* 0x00000000003f7886 */ /* 0x000fe20001000000 */
[----:B------:R-:W-:Y:S02]  /*17c0*/  CS2R R146, SRZ ;  /* 0x0000000000927805 */ /* 0x000fe4000001ff00 */
[----:B------:R-:W-:Y:S02]  /*17d0*/  CS2R R148, SRZ ;  /* 0x0000000000947805 */ /* 0x000fe4000001ff00 */
[----:B------:R-:W-:Y:S01]  /*17e0*/  CS2R R150, SRZ ;  /* 0x0000000000967805 */ /* 0x000fe2000001ff00 */
[----:B------:R-:W3:Y:S02]  /*17f0*/  FENCE.VIEW.ASYNC.S ;  /* 0x00000000000073c6 */ /* 0x000ee40000000000 */
[----:B---3--:R-:W3:Y:S02]  /*1800*/  @!UP0 SYNCS.EXCH.64 URZ, [UR20+0x28000], UR8 ;  /* 0x02800008143f85b2 */ /* 0x008ee40008000100 */
[----:B---3--:R-:W-:Y:S06]  /*1810*/  BAR.SYNC.DEFER_BLOCKING 0x0 ;  /* 0x0000000000007b1d */ /* 0x008fec0000010000 */
[----:B------:R3:W4:Y:S02]  /*1820*/  @!UP1 SYNCS.EXCH.64 URZ, [UR20+0x28008], UR10 ;  /* 0x0280080a143f95b2 */ /* 0x0007240008000100 */
[----:B----4-:R-:W-:Y:S01]  /*1830*/  BAR.SYNC.DEFER_BLOCKING 0x0 ;  /* 0x0000000000007b1d */ /* 0x010fe20000010000 */
[----:B---3--:R-:W-:-:S05]  /*1840*/  USHF.L.U32 UR11, UR32, 0x6, URZ ;  /* 0x00000006200b7899 */ /* 0x008fca000800063f */
[----:B------:R3:W4:Y:S02]  /*1850*/  @!UP2 SYNCS.EXCH.64 URZ, [UR20+0x28010], UR12 ;  /* 0x0280100c143fa5b2 */ /* 0x0007240008000100 */
[----:B----4-:R-:W-:Y:S06]  /*1860*/  BAR.SYNC.DEFER_BLOCKING 0x0 ;  /* 0x0000000000007b1d */ /* 0x010fec0000010000 */
[----:B------:R3:W4:Y:S01]  /*1870*/  @!UP3 SYNCS.EXCH.64 URZ, [UR20+0x28018], UR6 ;  /* 0x02801806143fb5b2 */ /* 0x0007220008000100 */
[----:B------:R-:W-:Y:S05]  /*1880*/  @!P1 BRA `(.L_x_47) ;  /* 0x0000000800109947 */ /* 0x000fea0003800000 */
        /* <DEDUP_REMOVED lines=63> */
[----:B------:R-:W-:Y:S01]  /*1c80*/  CS2R R150, SRZ ;  /* 0x0000000000967805 */ /* 0x000fe2000001ff00 */
[----:B------:R-:W-:Y:S01]  /*1c90*/  UMOV UR5, URZ ;  /* 0x0000003f00057c82 */ /* 0x000fe20008000000 */
[----:B------:R-:W-:-:S05]  /*1ca0*/  UMOV UR10, URZ ;  /* 0x0000003f000a7c82 */ /* 0x000fca0008000000 */
.L_x_49:
[----:B----4-:R-:W-:Y:S01]  /*1cb0*/  BAR.SYNC.DEFER_BLOCKING 0x0 ;  /* 0x0000000000007b1d */ /* 0x010fe20000010000 */
[----:B------:R-:W-:Y:S01]  /*1cc0*/  ULEA UR30, UR5, UR20, 0x3 ;  /* 0x00000014051e7291 */ /* 0x000fe2000f8e183f */
[----:B-1----:R-:W-:Y:S01]  /*1cd0*/  @!P2 IMAD.MOV.U32 R3, RZ, RZ, 0xa000 ;  /* 0x0000a000ff03a424 */ /* 0x002fe200078e00ff */
[----:B------:R-:W-:Y:S01]  /*1ce0*/  ELECT P0, URZ, PT ;  /* 0x00000000003f782f */ /* 0x000fe20003800000 */
[----:B------:R-:W-:Y:S01]  /*1cf0*/  IMAD.U32 R2, RZ, RZ, UR4 ;  /* 0x00000004ff027e24 */ /* 0x000fe2000f8e00ff */
[----:B------:R-:W-:Y:S02]  /*1d00*/  ULEA UR8, UR5, UR20, 0xd ;  /* 0x0000001405087291 */ /* 0x000fe4000f8e683f */
[----:B------:R-:W-:Y:S02]  /*1d10*/  ISETP.LT.U32.AND P0, PT, R6, 0x20, P0 ;  /* 0x000000200600780c */ /* 0x000fe40000701070 */
[----:B------:R-:W-:Y:S02]  /*1d20*/  ELECT P1, URZ, PT ;  /* 0x00000000003f782f */ /* 0x000fe40003820000 */
[----:B------:R-:W-:Y:S01]  /*1d30*/  SHF.L.U32 R2, R2, 0x1f, RZ ;  /* 0x0000001f02027819 */ /* 0x000fe200000006ff */
[----:B------:R-:W-:Y:S01]  /*1d40*/  UIADD3 UR8, UR8, 0x20000, URZ ;  /* 0x0002000008087890 */ /* 0x000fe2000fffe03f */
[----:B------:R-:W-:Y:S01]  /*1d50*/  ISETP.LT.U32.AND P1, PT, R6, 0x20, P1 ;  /* 0x000000200600780c */ /* 0x000fe20000f21070 */
[----:B---3--:R-:W-:Y:S01]  /*1d60*/  ULEA UR12, UR5, UR20, 0xf ;  /* 0x00000014050c7291 */ /* 0x008fe2000f8e783f */
[----:B------:R-:W-:Y:S01]  /*1d70*/  UMOV UR14, UR10 ;  /* 0x0000000a000e7c82 */ /* 0x000fe20008000000 */
[----:B------:R-:W-:-:S02]  /*1d80*/  USHF.R.U32.HI UR16, URZ, 0x4, UR8 ;  /* 0x000000043f107899 */ /* 0x000fc40008011608 */
[----:B------:R-:W-:Y:S02]  /*1d90*/  USHF.R.U32.HI UR18, URZ, 0x4, UR12 ;  /* 0x000000043f127899 */ /* 0x000fe4000801160c */
[----:B------:R-:W-:Y:S01]  /*1da0*/  VOTEU.ANY UP0, P0 ;  /* 0x00000000003f7886 */ /* 0x000fe20000000100 */
[----:B------:R-:W-:Y:S01]  /*1db0*/  VOTEU.ANY UP2, P0 ;  /* 0x00000000003f7886 */ /* 0x000fe20000040100 */
[----:B------:R-:W-:Y:S01]  /*1dc0*/  USGXT.U32 UR18, UR18, 0xe ;  /* 0x0000000e1212789a */ /* 0x000fe20008000000 */
[----:B------:R1:W-:Y:S01]  /*1dd0*/  @!P2 SYNCS.ARRIVE.TRANS64 RZ, [UR30+0x28000], R3 ;  /* 0x02800003ffffa9a7 */ /* 0x0003e2000800001e */
[----:B------:R-:W-:Y:S01]  /*1de0*/  BAR.SYNC.DEFER_BLOCKING 0x0 ;  /* 0x0000000000007b1d */ /* 0x000fe20000010000 */
[----:B------:R-:W-:Y:S02]  /*1df0*/  @UP0 UIADD3 UR9, UR30, 0x28000, URZ ;  /* 0x000280001e090890 */ /* 0x000fe4000fffe03f */
[----:B------:R-:W-:-:S03]  /*1e00*/  USGXT.U32 UR16, UR16, 0xe ;  /* 0x0000000e1010789a */ /* 0x000fc60008000000 */
[----:B------:R-:W-:Y:S01]  /*1e10*/  @UP0 UMOV UR6, UR22 ;  /* 0x0000001600060c82 */ /* 0x000fe20008000000 */
[----:B------:R-:W-:Y:S01]  /*1e20*/  @UP0 UMOV UR7, UR23 ;  /* 0x0000001700070c82 */ /* 0x000fe20008000000 */
[----:B------:R-:W-:Y:S01]  /*1e30*/  VOTEU.ANY UP1, P1 ;  /* 0x00000000003f7886 */ /* 0x000fe20000820100 */
[----:B------:R-:W-:Y:S01]  /*1e40*/  VOTEU.ANY UP3, P1 ;  /* 0x00000000003f7886 */ /* 0x000fe20000860100 */
[----:B------:R-:W-:Y:S01]  /*1e50*/  UMOV UR19, 0x40000040 ;  /* 0x4000004000137882 */ /* 0x000fe20000000000 */
[----:B------:R-:W-:Y:S02]  /*1e60*/  UMOV UR17, 0x40000040 ;  /* 0x4000004000117882 */ /* 0x000fe40000000000 */
[----:B------:R-:W-:Y:S01]  /*1e70*/  @UP1 UIADD3 UR13, UR30, 0x28000, URZ ;  /* 0x000280001e0d1890 */ /* 0x000fe2000fffe03f */
[----:B------:R-:W-:Y:S01]  /*1e80*/  @UP1 UMOV UR28, UR24 ;  /* 0x00000018001c1c82 */ /* 0x000fe20008000000 */
[----:B------:R-:W-:Y:S01]  /*1e90*/  @UP1 UMOV UR29, UR25 ;  /* 0x00000019001d1c82 */ /* 0x000fe20008000000 */
[----:B------:R1:W-:Y:S01]  /*1ea0*/  @UP2 UTMALDG.2D [UR8], [UR6] ;  /* 0x00000008060025b4 */ /* 0x0003e20008008000 */
[----:B------:R3:W-:Y:S06]  /*1eb0*/  MEMBAR.ALL.CTA ;  /* 0x0000000000007992 */ /* 0x0007ec0000008000 */
[----:B---3--:R-:W3:Y:S02]  /*1ec0*/  FENCE.VIEW.ASYNC.S ;  /* 0x00000000000073c6 */ /* 0x008ee40000000000 */
[----:B---3--:R-:W-:Y:S06]  /*1ed0*/  BAR.SYNC.DEFER_BLOCKING 0x0 ;  /* 0x0000000000007b1d */ /* 0x008fec0000010000 */
[----:B------:R1:W-:Y:S02]  /*1ee0*/  @UP3 UTMALDG.2D [UR12], [UR28] ;  /* 0x0000000c1c0035b4 */ /* 0x0003e40008008000 */
[----:B------:R-:W-:Y:S06]  /*1ef0*/  BAR.SYNC.DEFER_BLOCKING 0x0 ;  /* 0x0000000000007b1d */ /* 0x000fec0000010000 */
[----:B------:R-:W3:Y:S02]  /*1f00*/  SYNCS.PHASECHK.TRANS64.TRYWAIT P0, [UR30+0x28000], R2 ;  /* 0x02800002ff0075a7 */ /* 0x000ee4000800015e */
[----:B-1-3--:R-:W-:Y:S05]  /*1f10*/  @!P0 BRA `(.L_x_48) ;  /* 0x0000000800448947 */ /* 0x00afea0003800000 */
.L_x_50:
[----:B------:R-:W-:Y:S02]  /*1f20*/  WARPGROUP.DEPBAR.LE gsb0, 0x0 ;  /* 0x00008000000079c5 */ /* 0x000fe40000010000 */
[----:B------:R-:W-:Y:S01]  /*1f30*/  WARPGROUP.ARRIVE ;  /* 0x00000000000079c5 */ /* 0x000fe20000000000 */
[----:B------:R-:W-:Y:S01]  /*1f40*/  UMOV UR6, URZ ;  /* 0x0000003f00067c82 */ /* 0x000fe20008000000 */
[----:B------:R-:W-:Y:S01]  /*1f50*/  UMOV UR7, URZ ;  /* 0x0000003f00077c82 */ /* 0x000fe20008000000 */
[----:B------:R-:W1:Y:S01]  /*1f60*/  LDC R2, c[0x0][0x230] ;  /* 0x00008c00ff027b82 */ /* 0x000e620000000800 */
[----:B------:R-:W-:Y:S02]  /*1f70*/  UIADD3 UR10, UR10, 0x40, URZ ;  /* 0x000000400a0a7890 */ /* 0x000fe4000fffe03f */
[----:B------:R-:W-:Y:S01]  /*1f80*/  HGMMA.64x256x16.F32 R24, gdesc[UR16], R24 ;  /* 0x03e00000101879f0 */ /* 0x000fe20008700818 */
[----:B------:R-:W-:Y:S02]  /*1f90*/  UIADD3 UR18, UP1, UR18, 0x2, URZ ;  /* 0x0000000212127890 */ /* 0x000fe4000ff3e03f */
[----:B------:R-:W-:-:S02]  /*1fa0*/  UIADD3 UR16, UP0, UR16, 0x2, URZ ;  /* 0x0000000210107890 */ /* 0x000fc4000ff1e03f */
[----:B------:R-:W-:Y:S02]  /*1fb0*/  UIADD3.X UR19, UR7, 0x40000040, URZ, UP1, !UPT ;  /* 0x4000004007137890 */ /* 0x000fe40008ffe43f */
[----:B------:R-:W-:Y:S02]  /*1fc0*/  UIADD3.X UR17, UR6, 0x40000040, URZ, UP0, !UPT ;  /* 0x4000004006117890 */ /* 0x000fe400087fe43f */
[----:B------:R-:W-:Y:S02]  /*1fd0*/  UIADD3.64 UR30, UR18, 0x2, URZ ;  /* 0x00000002121e7897 */ /* 0x000fe4000fffe03f */
[----:B------:R-:W-:Y:S02]  /*1fe0*/  UIADD3.64 UR28, UR16, 0x2, URZ ;  /* 0x00000002101c7897 */ /* 0x000fe4000fffe03f */
[----:B------:R-:W-:-:S04]  /*1ff0*/  UIADD3 UR5, UR5, 0x1, URZ ;  /* 0x0000000105057890 */ /* 0x000fc8000fffe03f */
[----:B------:R-:W-:Y:S01]  /*2000*/  UISETP.NE.U32.AND UP0, UPT, UR5, 0x4, UPT ;  /* 0x000000040500788c */ /* 0x000fe2000bf05070 */
[----:B-1----:R-:W-:-:S03]  /*2010*/  ISETP.LE.AND P0, PT, R2, UR10, PT ;  /* 0x0000000a02007c0c */ /* 0x002fc6000bf03270 */
[----:B------:R-:W-:Y:S02]  /*2020*/  USEL UR6, URZ, 0x1, UP0 ;  /* 0x000000013f067887 */ /* 0x000fe40008000000 */
[----:B------:R-:W-:Y:S02]  /*2030*/  USEL UR5, UR5, URZ, UP0 ;  /* 0x0000003f05057287 */ /* 0x000fe40008000000 */
[----:B------:R-:W-:-:S03]  /*2040*/  ULOP3.LUT UR4, UR4, UR6, URZ, 0x3c, !UPT ;  /* 0x0000000604047292 */ /* 0x000fc6000f8e3c3f */
[----:B------:R-:W-:Y:S01]  /*2050*/  HGMMA.64x256x16.F32 R24, gdesc[UR16], R24 ;  /* 0x03e00000101879f0 */ /* 0x000fe20008700818 */
[----:B------:R-:W-:Y:S02]  /*2060*/  UIADD3.64 UR18, UR18, 0x4, URZ ;  /* 0x0000000412127897 */ /* 0x000fe4000fffe03f */
[----:B------:R-:W-:-:S15]  /*2070*/  UIADD3.64 UR16, UR16, 0x4, URZ ;  /* 0x0000000410107897 */ /* 0x000fde000fffe03f */
[----:B------:R-:W-:-:S10]  /*2080*/  NOP ;  /* 0x0000000000007918 */ /* 0x000fd40000000000 */
[----:B------:R-:W-:-:S15]  /*2090*/  HGMMA.64x256x16.F32 R24, gdesc[UR28], R24 ;  /* 0x03e000001c1879f0 */ /* 0x000fde0008700818 */
[----:B------:R-:W-:-:S13]  /*20a0*/  NOP ;  /* 0x0000000000007918 */ /* 0x000fda0000000000 */
[----:B------:R-:W-:Y:S01]  /*20b0*/  HGMMA.64x256x16.F32 R24, gdesc[UR16], R24, gsb0 ;  /* 0x03e00000101879f0 */ /* 0x000fe20008000818 */
[----:B------:R-:W-:Y:S05]  /*20c0*/  @!P0 BRA `(.L_x_49) ;  /* 0xfffffff800f88947 */ /* 0x000fea000383ffff */
.L_x_47:
[----:B------:R-:W-:Y:S02]  /*20d0*/  WARPGROUP.DEPBAR.LE gsb0, 0x0 ;  /* 0x00008000000079c5 */ /* 0x000fe40000010000 */
[----:B----4-:R-:W-:Y:S01]  /*20e0*/  BAR.SYNC.DEFER_BLOCKING 0x0 ;  /* 0x0000000000007b1d */ /* 0x010fe20000010000 */
[C---:B-1----:R-:W-:Y:S01]  /*20f0*/  IMAD.SHL.U32 R2, R0.reuse, 0x80, RZ ;  /* 0x0000008000027824 */ /* 0x042fe200078e00ff */
[----:B------:R-:W-:Y:S01]  /*2100*/  F2FP.F16.F32.PACK_AB R24, R25, R24 ;  /* 0x000000181918723e */ /* 0x000fe200000000ff */
[----:B------:R-:W-:Y:S01]  /*2110*/  IMAD.SHL.U32 R3, R0, 0x10, RZ ;  /* 0x0000001000037824 */ /* 0x000fe200078e00ff */
[----:B------:R-:W-:Y:S02]  /*2120*/  F2FP.F16.F32.PACK_AB R25, R27, R26 ;  /* 0x0000001a1b19723e */ /* 0x000fe400000000ff */
[----:B------:R-:W-:Y:S02]  /*2130*/  ELECT P0, URZ, PT ;  /* 0x00000000003f782f */ /* 0x000fe40003800000 */
[----:B------:R-:W-:Y:S01]  /*2140*/  LOP3.LUT R2, R2, 0x780, RZ, 0xc0, !PT ;  /* 0x0000078002027812 */ /* 0x000fe200078ec0ff */
[----:B------:R-:W-:Y:S01]  /*2150*/  UMOV UR10, UR11 ;  /* 0x0000000b000a7c82 */ /* 0x000fe20008000000 */
[----:B------:R-:W-:-:S02]  /*2160*/  F2FP.F16.F32.PACK_AB R56, R57, R56 ;  /* 0x000000383938723e */ /* 0x000fc400000000ff */
[----:B------:R-:W-:Y:S02]  /*2170*/  LOP3.LUT R3, R2, 0x70, R3, 0xf8, !PT ;  /* 0x0000007002037812 */ /* 0x000fe400078ef803 */
[--C-:B------:R-:W-:Y:S02]  /*2180*/  SHF.R.U32.HI R2, RZ, 0x5, R0.reuse ;  /* 0x00000005ff027819 */ /* 0x100fe40000011600 */
[----:B------:R-:W-:Y:S01]  /*2190*/  LOP3.LUT R3, R3, 0x10, R0, 0x78, !PT ;  /* 0x0000001003037812 */ /* 0x000fe200078e7800 */
[----:B------:R-:W-:Y:S01]  /*21a0*/  IMAD.SHL.U32 R0, R0, 0x40, RZ ;  /* 0x0000004000007824 */ /* 0x000fe200078e00ff */
[----:B------:R-:W-:Y:S02]  /*21b0*/  R2UR UR5, R2 ;  /* 0x00000000020572ca */ /* 0x000fe400000e0000 */
[----:B------:R-:W-:Y:S02]  /*21c0*/  F2FP.F16.F32.PACK_AB R26, R29, R28 ;  /* 0x0000001c1d1a723e */ /* 0x000fe400000000ff */
[----:B------:R-:W-:-:S02]  /*21d0*/  LOP3.LUT R0, R3, 0x1800, R0, 0xf8, !PT ;  /* 0x0000180003007812 */ /* 0x000fc400078ef800 */
[----:B------:R-:W-:Y:S01]  /*21e0*/  F2FP.F16.F32.PACK_AB R27, R31, R30 ;  /* 0x0000001e1f1b723e */ /* 0x000fe200000000ff */
[----:B------:R-:W1:Y:S02]  /*21f0*/  @!P2 SYNCS.CCTL.IV [UR20+0x28000] ;  /* 0x02800000ff00a9b1 */ /* 0x000e640008000014 */
[----:B-1----:R-:W-:Y:S01]  /*2200*/  BAR.SYNC.DEFER_BLOCKING 0x0 ;  /* 0x0000000000007b1d */ /* 0x002fe20000010000 */
[C---:B------:R-:W-:Y:S01]  /*2210*/  LOP3.LUT R3, R0.reuse, 0x20, RZ, 0x3c, !PT ;  /* 0x0000002000037812 */ /* 0x040fe200078e3cff */
[----:B------:R-:W-:Y:S01]  /*2220*/  VIADD R2, R0, UR20 ;  /* 0x0000001400027c36 */ /* 0x000fe20008000000 */
[----:B------:R-:W-:Y:S01]  /*2230*/  F2FP.F16.F32.PACK_AB R57, R59, R58 ;  /* 0x0000003a3b39723e */ /* 0x000fe200000000ff */
[----:B------:R-:W-:Y:S01]  /*2240*/  ULOP3.LUT UR5, UR5, 0x3, URZ, 0xc0, !UPT ;  /* 0x0000000305057892 */ /* 0x000fe2000f8ec03f */
[----:B------:R-:W-:Y:S01]  /*2250*/  F2FP.F16.F32.PACK_AB R88, R89, R88 ;  /* 0x000000585958723e */ /* 0x000fe200000000ff */
[----:B------:R-:W-:Y:S01]  /*2260*/  VIADD R3, R3, UR20 ;  /* 0x0000001403037c36 */ /* 0x000fe20008000000 */
[----:B------:R-:W-:Y:S01]  /*2270*/  F2FP.F16.F32.PACK_AB R58, R61, R60 ;  /* 0x0000003c3d3a723e */ /* 0x000fe200000000ff */
[----:B------:R-:W-:Y:S01]  /*2280*/  ULEA UR9, UR5, UR15, 0x6 ;  /* 0x0000000f05097291 */ /* 0x000fe2000f8e303f */
[----:B------:R-:W-:Y:S01]  /*2290*/  F2FP.F16.F32.PACK_AB R59, R63, R62 ;  /* 0x0000003e3f3b723e */ /* 0x000fe200000000ff */
[----:B------:R-:W-:Y:S01]  /*22a0*/  ULEA UR8, UR5, UR20, 0xd ;  /* 0x0000001405087291 */ /* 0x000fe2000f8e683f */
[----:B------:R-:W-:-:S02]  /*22b0*/  F2FP.F16.F32.PACK_AB R89, R91, R90 ;  /* 0x0000005a5b59723e */ /* 0x000fc400000000ff */
[----:B------:R-:W-:Y:S02]  /*22c0*/  F2FP.F16.F32.PACK_AB R120, R121, R120 ;  /* 0x000000787978723e */ /* 0x000fe400000000ff */
[----:B------:R-:W-:Y:S02]  /*22d0*/  F2FP.F16.F32.PACK_AB R32, R33, R32 ;  /* 0x000000202120723e */ /* 0x000fe400000000ff */
[----:B------:R-:W-:Y:S02]  /*22e0*/  F2FP.F16.F32.PACK_AB R90, R93, R92 ;  /* 0x0000005c5d5a723e */ /* 0x000fe400000000ff */
[----:B------:R-:W-:Y:S02]  /*22f0*/  F2FP.F16.F32.PACK_AB R91, R95, R94 ;  /* 0x0000005e5f5b723e */ /* 0x000fe400000000ff */
[----:B------:R-:W-:Y:S02]  /*2300*/  F2FP.F16.F32.PACK_AB R121, R123, R122 ;  /* 0x0000007a7b79723e */ /* 0x000fe400000000ff */
[----:B------:R-:W-:Y:S01]  /*2310*/  F2FP.F16.F32.PACK_AB R33, R35, R34 ;  /* 0x000000222321723e */ /* 0x000fe200000000ff */
[----:B------:R-:W1:Y:S02]  /*2320*/  @!P2 SYNCS.CCTL.IV [UR20+0x28008] ;  /* 0x02800800ff00a9b1 */ /* 0x000e640008000014 */
[----:B-1----:R-:W-:Y:S01]  /*2330*/  BAR.SYNC.DEFER_BLOCKING 0x0 ;  /* 0x0000000000007b1d */ /* 0x002fe20000010000 */
[----:B------:R-:W-:-:S02]  /*2340*/  F2FP.F16.F32.PACK_AB R64, R65, R64 ;  /* 0x000000404140723e */ /* 0x000fc400000000ff */
[----:B------:R-:W-:Y:S02]  /*2350*/  F2FP.F16.F32.PACK_AB R122, R125, R124 ;  /* 0x0000007c7d7a723e */ /* 0x000fe400000000ff */
[----:B------:R-:W-:Y:S02]  /*2360*/  F2FP.F16.F32.PACK_AB R123, R127, R126 ;  /* 0x0000007e7f7b723e */ /* 0x000fe400000000ff */
[----:B------:R-:W-:Y:S02]  /*2370*/  LOP3.LUT R4, R0, 0x40, RZ, 0x3c, !PT ;  /* 0x0000004000047812 */ /* 0x000fe400078e3cff */
[----:B------:R-:W-:Y:S02]  /*2380*/  F2FP.F16.F32.PACK_AB R34, R37, R36 ;  /* 0x000000242522723e */ /* 0x000fe400000000ff */
[----:B------:R-:W-:Y:S01]  /*2390*/  F2FP.F16.F32.PACK_AB R35, R39, R38 ;  /* 0x000000262723723e */ /* 0x000fe200000000ff */
[----:B------:R-:W-:Y:S01]  /*23a0*/  VIADD R4, R4, UR20 ;  /* 0x0000001404047c36 */ /* 0x000fe20008000000 */
[----:B------:R-:W-:-:S02]  /*23b0*/  F2FP.F16.F32.PACK_AB R65, R67, R66 ;  /* 0x000000424341723e */ /* 0x000fc400000000ff */
        /* <DEDUP_REMOVED lines=10> */
[----:B------:R-:W-:Y:S02]  /*2460*/  F2FP.F16.F32.PACK_AB R129, R131, R130 ;  /* 0x000000828381723e */ /* 0x000fe400000000ff */
[----:B------:R-:W-:Y:S02]  /*2470*/  F2FP.F16.F32.PACK_AB R41, R43, R42 ;  /* 0x0000002a2b29723e */ /* 0x000fe400000000ff */
[----:B------:R-:W-:Y:S02]  /*2480*/  F2FP.F16.F32.PACK_AB R72, R73, R72 ;  /* 0x000000484948723e */ /* 0x000fe400000000ff */
[----:B------:R-:W-:-:S02]  /*2490*/  F2FP.F16.F32.PACK_AB R130, R133, R132 ;  /* 0x000000848582723e */ /* 0x000fc400000000ff */
[----:B------:R-:W-:Y:S02]  /*24a0*/  F2FP.F16.F32.PACK_AB R131, R135, R134 ;  /* 0x000000868783723e */ /* 0x000fe400000000ff */
[----:B------:R-:W-:Y:S02]  /*24b0*/  LOP3.LUT R0, R0, 0x60, RZ, 0x3c, !PT ;  /* 0x0000006000007812 */ /* 0x000fe400078e3cff */
[----:B------:R-:W-:Y:S02]  /*24c0*/  F2FP.F16.F32.PACK_AB R42, R45, R44 ;  /* 0x0000002c2d2a723e */ /* 0x000fe400000000ff */
[----:B------:R-:W-:Y:S01]  /*24d0*/  F2FP.F16.F32.PACK_AB R43, R47, R46 ;  /* 0x0000002e2f2b723e */ /* 0x000fe200000000ff */
[----:B------:R-:W-:Y:S01]  /*24e0*/  VIADD R0, R0, UR20 ;  /* 0x0000001400007c36 */ /* 0x000fe20008000000 */
[----:B------:R-:W-:Y:S01]  /*24f0*/  F2FP.F16.F32.PACK_AB R73, R75, R74 ;  /* 0x0000004a4b49723e */ /* 0x000fe200000000ff */
[----:B------:R-:W1:Y:S02]  /*2500*/  @!P2 SYNCS.CCTL.IV [UR20+0x28018] ;  /* 0x02801800ff00a9b1 */ /* 0x000e640008000014 */
[----:B-1----:R-:W-:Y:S01]  /*2510*/  STSM.16.M88.4 [R2], R24 ;  /* 0x0000001802007844 */ /* 0x002fe20000000200 */
[----:B------:R-:W-:-:S02]  /*2520*/  F2FP.F16.F32.PACK_AB R104, R105, R104 ;  /* 0x000000686968723e */ /* 0x000fc400000000ff */
[----:B------:R-:W-:Y:S01]  /*2530*/  F2FP.F16.F32.PACK_AB R74, R77, R76 ;  /* 0x0000004c4d4a723e */ /* 0x000fe200000000ff */
[----:B------:R-:W-:Y:S01]  /*2540*/  STSM.16.M88.4 [R2+0x2000], R56 ;  /* 0x0020003802007844 */ /* 0x000fe20000000200 */
[----:B------:R-:W-:Y:S02]  /*2550*/  F2FP.F16.F32.PACK_AB R75, R79, R78 ;  /* 0x0000004e4f4b723e */ /* 0x000fe400000000ff */
[----:B------:R-:W-:Y:S01]  /*2560*/  F2FP.F16.F32.PACK_AB R105, R107, R106 ;  /* 0x0000006a6b69723e */ /* 0x000fe200000000ff */
[----:B------:R-:W-:Y:S01]  /*2570*/  STSM.16.M88.4 [R2+0x4000], R88 ;  /* 0x0040005802007844 */ /* 0x000fe20000000200 */
[----:B------:R-:W-:Y:S02]  /*2580*/  F2FP.F16.F32.PACK_AB R136, R137, R136 ;  /* 0x000000888988723e */ /* 0x000fe400000000ff */
[----:B------:R-:W-:Y:S01]  /*2590*/  F2FP.F16.F32.PACK_AB R48, R49, R48 ;  /* 0x000000303130723e */ /* 0x000fe200000000ff */
[----:B------:R-:W-:Y:S01]  /*25a0*/  STSM.16.M88.4 [R2+0x6000], R120 ;  /* 0x0060007802007844 */ /* 0x000fe20000000200 */
[----:B------:R-:W-:-:S02]  /*25b0*/  F2FP.F16.F32.PACK_AB R106, R109, R108 ;  /* 0x0000006c6d6a723e */ /* 0x000fc400000000ff */
[----:B------:R-:W-:Y:S01]  /*25c0*/  F2FP.F16.F32.PACK_AB R107, R111, R110 ;  /* 0x0000006e6f6b723e */ /* 0x000fe200000000ff */
[----:B------:R-:W-:Y:S01]  /*25d0*/  STSM.16.M88.4 [R3], R32 ;  /* 0x0000002003007844 */ /* 0x000fe20000000200 */
        /* <DEDUP_REMOVED lines=8> */
[----:B------:R-:W-:Y:S01]  /*2660*/  STSM.16.M88.4 [R3+0x6000], R128 ;  /* 0x0060008003007844 */ /* 0x000fe20000000200 */
[----:B------:R-:W-:Y:S02]  /*2670*/  F2FP.F16.F32.PACK_AB R51, R55, R54 ;  /* 0x000000363733723e */ /* 0x000fe400000000ff */
[----:B------:R-:W-:Y:S01]  /*2680*/  F2FP.F16.F32.PACK_AB R81, R83, R82 ;  /* 0x000000525351723e */ /* 0x000fe200000000ff */
[----:B------:R-:W-:Y:S01]  /*2690*/  STSM.16.M88.4 [R4], R40 ;  /* 0x0000002804007844 */ /* 0x000fe20000000200 */
        /* <DEDUP_REMOVED lines=11> */
[----:B------:R-:W-:Y:S01]  /*2750*/  STSM.16.M88.4 [R0], R48 ;  /* 0x0000003000007844 */ /* 0x000fe20000000200 */
[----:B------:R-:W-:-:S02]  /*2760*/  F2FP.F16.F32.PACK_AB R146, R149, R148 ;  /* 0x000000949592723e */ /* 0x000fc400000000ff */
[----:B------:R-:W-:Y:S01]  /*2770*/  F2FP.F16.F32.PACK_AB R147, R151, R150 ;  /* 0x000000969793723e */ /* 0x000fe200000000ff */
[----:B------:R-:W-:Y:S04]  /*2780*/  STSM.16.M88.4 [R0+0x2000], R80 ;  /* 0x0020005000007844 */ /* 0x000fe80000000200 */
[----:B------:R-:W-:Y:S04]  /*2790*/  STSM.16.M88.4 [R0+0x4000], R112 ;  /* 0x0040007000007844 */ /* 0x000fe80000000200 */
[----:B------:R-:W-:Y:S01]  /*27a0*/  STSM.16.M88.4 [R0+0x6000], R144 ;  /* 0x0060009000007844 */ /* 0x000fe20000000200 */
[----:B------:R1:W-:Y:S06]  /*27b0*/  MEMBAR.ALL.CTA ;  /* 0x0000000000007992 */ /* 0x0003ec0000008000 */
[----:B-1----:R-:W1:Y:S02]  /*27c0*/  FENCE.VIEW.ASYNC.S ;  /* 0x00000000000073c6 */ /* 0x002e640000000000 */
[----:B-1----:R-:W-:Y:S06]  /*27d0*/  BAR.SYNC.DEFER_BLOCKING 0x0 ;  /* 0x0000000000007b1d */ /* 0x002fec0000010000 */
[----:B------:R1:W-:Y:S01]  /*27e0*/  UTMASTG.2D [UR8], [UR26] ;  /* 0x000000081a0073b5 */ /* 0x0003e20008008000 */
[----:B------:R0:W-:Y:S01]  /*27f0*/  UTMACMDFLUSH ;  /* 0x00000000000079b7 */ /* 0x0001e20000000000 */
[----:B------:R-:W-:-:S04]  /*2800*/  DEPBAR.LE SB0, 0x0 ;  /* 0x000080000000791a */ /* 0x000fc80000000000 */
[----:B------:R-:W-:Y:S06]  /*2810*/  BAR.SYNC.DEFER_BLOCKING 0x0 ;  /* 0x0000000000007b1d */ /* 0x000fec0000010000 */
[----:B-1-3--:R-:W-:Y:S05]  /*2820*/  EXIT ;  /* 0x000000000000794d */ /* 0x00afea0003800000 */
.L_x_48:
[----:B------:R-:W1:Y:S02]  /*2830*/  SYNCS.PHASECHK.TRANS64.TRYWAIT P0, [UR30+0x28000], R2 ;  /* 0x02800002ff0075a7 */ /* 0x000e64000800015e */
[----:B-1----:R-:W-:Y:S05]  /*2840*/  @!P0 BRA `(.L_x_48) ;  /* 0xfffffffc00f88947 */ /* 0x002fea000383ffff */
[----:B------:R-:W-:Y:S05]  /*2850*/  BRA `(.L_x_50) ;  /* 0xfffffff400b07947 */ /* 0x000fea000383ffff */
.L_x_51:
[----:B------:R-:W-:-:S00]  /*2860*/  BRA `(.L_x_51) ;  /* 0xfffffffc00fc7947 */ /* 0x000fc0000383ffff */
[----:B------:R-:W-:-:S00]  /*2870*/  NOP ;  /* 0x0000000000007918 */ /* 0x000fc00000000000 */
        /* <DEDUP_REMOVED lines=8> */
.L_x_52:


//--------------------- .nv.shared.gluon_wgmma    --------------------------
	.section	.nv.shared.gluon_wgmma,"aw",@nobits
	.sectionflags	@""
	.align	16
	.zero		1024


//--------------------- .nv.shared.reserved.0     --------------------------
	.section	.nv.shared.reserved.0,"aw",@nobits
	.weak		__nv_reservedSMEM_offset_0_alias
	.size		__nv_reservedSMEM_offset_0_alias, 0, 0
	.other		__nv_reservedSMEM_offset_0_alias,@"STO_CUDA_RESERVED_SHARED STV_DEFAULT"
__nv_reservedSMEM_offset_0_alias:
	.zero		0


//--------------------- .nv.constant0.gluon_wgmma --------------------------
	.section	.nv.constant0.gluon_wgmma,"a",@progbits
	.sectionflags	@""
	.align	4
.nv.constant0.gluon_wgmma:
	.zero		608


//--------------------- SYMBOLS --------------------------

	.type		.nv.reservedSmem.offset0,@object
	.size		.nv.reservedSmem.offset0,0x4
